//
// Generated by NVIDIA NVVM Compiler
//
// Compiler Build ID: CL-36424714
// Cuda compilation tools, release 13.0, V13.0.88
// Based on NVVM 20.0.0
//

.version 9.0
.target sm_100
.address_size 64

	// .globl	_Z11init_kernelPPiS0_Pxii
.global .align 8 .b8 road_availability_time[800000];
.global .align 8 .b8 road_last_user[800000];

.visible .entry _Z11init_kernelPPiS0_Pxii(
	.param .u64 .ptr .align 1 _Z11init_kernelPPiS0_Pxii_param_0,
	.param .u64 .ptr .align 1 _Z11init_kernelPPiS0_Pxii_param_1,
	.param .u64 .ptr .align 1 _Z11init_kernelPPiS0_Pxii_param_2,
	.param .u32 _Z11init_kernelPPiS0_Pxii_param_3,
	.param .u32 _Z11init_kernelPPiS0_Pxii_param_4
)
{
	.reg .pred 	%p<29>;
	.reg .b32 	%r<120>;
	.reg .b64 	%rd<67>;

	ld.param.u64 	%rd20, [_Z11init_kernelPPiS0_Pxii_param_0];
	ld.param.u64 	%rd21, [_Z11init_kernelPPiS0_Pxii_param_1];
	ld.param.u64 	%rd22, [_Z11init_kernelPPiS0_Pxii_param_2];
	ld.param.u32 	%r53, [_Z11init_kernelPPiS0_Pxii_param_3];
	ld.param.u32 	%r52, [_Z11init_kernelPPiS0_Pxii_param_4];
	mov.u32 	%r54, %ctaid.x;
	mov.u32 	%r55, %ntid.x;
	mov.u32 	%r56, %tid.x;
	mad.lo.s32 	%r1, %r54, %r55, %r56;
	setp.ge.s32 	%p1, %r1, %r53;
	@%p1 bra 	$L__BB0_37;
	cvta.to.global.u64 	%rd23, %rd22;
	cvta.to.global.u64 	%rd24, %rd20;
	cvta.to.global.u64 	%rd25, %rd21;
	mul.wide.s32 	%rd26, %r1, 8;
	add.s64 	%rd27, %rd23, %rd26;
	ld.global.u64 	%rd28, [%rd27];
	and.b64  	%rd1, %rd28, 4294967295;
	cvt.u32.u64 	%r2, %rd28;
	add.s64 	%rd29, %rd24, %rd26;
	ld.global.u64 	%rd30, [%rd29];
	cvta.to.global.u64 	%rd2, %rd30;
	add.s64 	%rd31, %rd25, %rd26;
	ld.global.u64 	%rd32, [%rd31];
	cvta.to.global.u64 	%rd3, %rd32;
	max.s32 	%r58, %r2, 0;
	min.s32 	%r3, %r58, %r52;
	setp.lt.s32 	%p2, %r3, 1;
	mov.b32 	%r114, 0;
	@%p2 bra 	$L__BB0_13;
	and.b32  	%r4, %r3, 7;
	setp.lt.u32 	%p3, %r3, 8;
	mov.b32 	%r114, 0;
	@%p3 bra 	$L__BB0_5;
	and.b32  	%r114, %r3, 2147483640;
	neg.s32 	%r98, %r114;
	add.s64 	%rd63, %rd2, 16;
	add.s64 	%rd62, %rd3, 16;
$L__BB0_4:
	.pragma "nounroll";
	mov.b32 	%r61, 2147483647;
	st.global.u32 	[%rd63+-16], %r61;
	mov.b32 	%r62, -1;
	st.global.u32 	[%rd62+-16], %r62;
	st.global.u32 	[%rd63+-12], %r61;
	st.global.u32 	[%rd62+-12], %r62;
	st.global.u32 	[%rd63+-8], %r61;
	st.global.u32 	[%rd62+-8], %r62;
	st.global.u32 	[%rd63+-4], %r61;
	st.global.u32 	[%rd62+-4], %r62;
	st.global.u32 	[%rd63], %r61;
	st.global.u32 	[%rd62], %r62;
	st.global.u32 	[%rd63+4], %r61;
	st.global.u32 	[%rd62+4], %r62;
	st.global.u32 	[%rd63+8], %r61;
	st.global.u32 	[%rd62+8], %r62;
	st.global.u32 	[%rd63+12], %r61;
	st.global.u32 	[%rd62+12], %r62;
	add.s32 	%r98, %r98, 8;
	add.s64 	%rd63, %rd63, 32;
	add.s64 	%rd62, %rd62, 32;
	setp.ne.s32 	%p4, %r98, 0;
	@%p4 bra 	$L__BB0_4;
$L__BB0_5:
	setp.eq.s32 	%p5, %r4, 0;
	@%p5 bra 	$L__BB0_13;
	and.b32  	%r11, %r3, 3;
	setp.lt.u32 	%p6, %r4, 4;
	@%p6 bra 	$L__BB0_8;
	mul.wide.u32 	%rd33, %r114, 4;
	add.s64 	%rd34, %rd2, %rd33;
	mov.b32 	%r64, 2147483647;
	st.global.u32 	[%rd34], %r64;
	add.s64 	%rd35, %rd3, %rd33;
	mov.b32 	%r65, -1;
	st.global.u32 	[%rd35], %r65;
	st.global.u32 	[%rd34+4], %r64;
	st.global.u32 	[%rd35+4], %r65;
	st.global.u32 	[%rd34+8], %r64;
	st.global.u32 	[%rd35+8], %r65;
	st.global.u32 	[%rd34+12], %r64;
	st.global.u32 	[%rd35+12], %r65;
	add.s32 	%r114, %r114, 4;
$L__BB0_8:
	setp.eq.s32 	%p7, %r11, 0;
	@%p7 bra 	$L__BB0_13;
	setp.eq.s32 	%p8, %r11, 1;
	@%p8 bra 	$L__BB0_11;
	mul.wide.u32 	%rd36, %r114, 4;
	add.s64 	%rd37, %rd2, %rd36;
	mov.b32 	%r67, 2147483647;
	st.global.u32 	[%rd37], %r67;
	add.s64 	%rd38, %rd3, %rd36;
	mov.b32 	%r68, -1;
	st.global.u32 	[%rd38], %r68;
	st.global.u32 	[%rd37+4], %r67;
	st.global.u32 	[%rd38+4], %r68;
	add.s32 	%r114, %r114, 2;
$L__BB0_11:
	and.b32  	%r69, %r3, 1;
	setp.eq.b32 	%p9, %r69, 1;
	not.pred 	%p10, %p9;
	@%p10 bra 	$L__BB0_13;
	mul.wide.u32 	%rd39, %r114, 4;
	add.s64 	%rd40, %rd2, %rd39;
	mov.b32 	%r70, 2147483647;
	st.global.u32 	[%rd40], %r70;
	add.s64 	%rd41, %rd3, %rd39;
	mov.b32 	%r71, -1;
	st.global.u32 	[%rd41], %r71;
	add.s32 	%r114, %r114, 1;
$L__BB0_13:
	add.s32 	%r72, %r2, 1;
	min.s32 	%r20, %r72, %r52;
	setp.ge.s32 	%p11, %r114, %r20;
	@%p11 bra 	$L__BB0_25;
	shl.b64 	%rd42, %rd1, 2;
	add.s64 	%rd10, %rd2, %rd42;
	sub.s32 	%r21, %r20, %r114;
	and.b32  	%r22, %r21, 7;
	sub.s32 	%r74, %r114, %r20;
	setp.gt.u32 	%p12, %r74, -8;
	@%p12 bra 	$L__BB0_17;
	and.b32  	%r75, %r21, -8;
	neg.s32 	%r106, %r75;
	mul.wide.u32 	%rd43, %r114, 4;
	add.s64 	%rd44, %rd43, %rd3;
	add.s64 	%rd64, %rd44, 16;
$L__BB0_16:
	.pragma "nounroll";
	mov.b32 	%r76, -1;
	st.global.u32 	[%rd64+-16], %r76;
	st.global.u32 	[%rd64+-12], %r76;
	st.global.u32 	[%rd64+-8], %r76;
	st.global.u32 	[%rd64+-4], %r76;
	st.global.u32 	[%rd64], %r76;
	st.global.u32 	[%rd64+4], %r76;
	st.global.u32 	[%rd64+8], %r76;
	mov.b32 	%r77, 0;
	st.global.u32 	[%rd10], %r77;
	st.global.u32 	[%rd64+12], %r76;
	add.s32 	%r114, %r114, 8;
	add.s32 	%r106, %r106, 8;
	add.s64 	%rd64, %rd64, 32;
	setp.ne.s32 	%p13, %r106, 0;
	@%p13 bra 	$L__BB0_16;
$L__BB0_17:
	setp.eq.s32 	%p14, %r22, 0;
	@%p14 bra 	$L__BB0_25;
	and.b32  	%r30, %r21, 3;
	setp.lt.u32 	%p15, %r22, 4;
	@%p15 bra 	$L__BB0_20;
	mul.wide.u32 	%rd45, %r114, 4;
	add.s64 	%rd46, %rd3, %rd45;
	mov.b32 	%r79, -1;
	st.global.u32 	[%rd46], %r79;
	st.global.u32 	[%rd46+4], %r79;
	st.global.u32 	[%rd46+8], %r79;
	mov.b32 	%r80, 0;
	st.global.u32 	[%rd10], %r80;
	st.global.u32 	[%rd46+12], %r79;
	add.s32 	%r114, %r114, 4;
$L__BB0_20:
	setp.eq.s32 	%p16, %r30, 0;
	@%p16 bra 	$L__BB0_25;
	setp.eq.s32 	%p17, %r30, 1;
	@%p17 bra 	$L__BB0_23;
	mul.wide.u32 	%rd47, %r114, 4;
	add.s64 	%rd48, %rd3, %rd47;
	mov.b32 	%r82, -1;
	st.global.u32 	[%rd48], %r82;
	mov.b32 	%r83, 0;
	st.global.u32 	[%rd10], %r83;
	st.global.u32 	[%rd48+4], %r82;
	add.s32 	%r114, %r114, 2;
$L__BB0_23:
	and.b32  	%r84, %r21, 1;
	setp.eq.b32 	%p18, %r84, 1;
	not.pred 	%p19, %p18;
	@%p19 bra 	$L__BB0_25;
	mov.b32 	%r85, 0;
	st.global.u32 	[%rd10], %r85;
	mul.wide.u32 	%rd49, %r114, 4;
	add.s64 	%rd50, %rd3, %rd49;
	mov.b32 	%r86, -1;
	st.global.u32 	[%rd50], %r86;
	add.s32 	%r114, %r114, 1;
$L__BB0_25:
	setp.ge.s32 	%p20, %r114, %r52;
	@%p20 bra 	$L__BB0_37;
	sub.s32 	%r39, %r52, %r114;
	and.b32  	%r40, %r39, 7;
	sub.s32 	%r87, %r114, %r52;
	setp.gt.u32 	%p21, %r87, -8;
	@%p21 bra 	$L__BB0_29;
	and.b32  	%r88, %r39, -8;
	neg.s32 	%r115, %r88;
	mul.wide.u32 	%rd51, %r114, 4;
	add.s64 	%rd52, %rd51, 16;
	add.s64 	%rd66, %rd2, %rd52;
	add.s64 	%rd65, %rd3, %rd52;
$L__BB0_28:
	.pragma "nounroll";
	mov.b32 	%r89, 2147483647;
	st.global.u32 	[%rd66+-16], %r89;
	mov.b32 	%r90, -1;
	st.global.u32 	[%rd65+-16], %r90;
	st.global.u32 	[%rd66+-12], %r89;
	st.global.u32 	[%rd65+-12], %r90;
	st.global.u32 	[%rd66+-8], %r89;
	st.global.u32 	[%rd65+-8], %r90;
	st.global.u32 	[%rd66+-4], %r89;
	st.global.u32 	[%rd65+-4], %r90;
	st.global.u32 	[%rd66], %r89;
	st.global.u32 	[%rd65], %r90;
	st.global.u32 	[%rd66+4], %r89;
	st.global.u32 	[%rd65+4], %r90;
	st.global.u32 	[%rd66+8], %r89;
	st.global.u32 	[%rd65+8], %r90;
	st.global.u32 	[%rd66+12], %r89;
	st.global.u32 	[%rd65+12], %r90;
	add.s32 	%r114, %r114, 8;
	add.s32 	%r115, %r115, 8;
	add.s64 	%rd66, %rd66, 32;
	add.s64 	%rd65, %rd65, 32;
	setp.ne.s32 	%p22, %r115, 0;
	@%p22 bra 	$L__BB0_28;
$L__BB0_29:
	setp.eq.s32 	%p23, %r40, 0;
	@%p23 bra 	$L__BB0_37;
	and.b32  	%r47, %r39, 3;
	setp.lt.u32 	%p24, %r40, 4;
	@%p24 bra 	$L__BB0_32;
	mul.wide.u32 	%rd53, %r114, 4;
	add.s64 	%rd54, %rd2, %rd53;
	mov.b32 	%r91, 2147483647;
	st.global.u32 	[%rd54], %r91;
	add.s64 	%rd55, %rd3, %rd53;
	mov.b32 	%r92, -1;
	st.global.u32 	[%rd55], %r92;
	st.global.u32 	[%rd54+4], %r91;
	st.global.u32 	[%rd55+4], %r92;
	st.global.u32 	[%rd54+8], %r91;
	st.global.u32 	[%rd55+8], %r92;
	st.global.u32 	[%rd54+12], %r91;
	st.global.u32 	[%rd55+12], %r92;
	add.s32 	%r114, %r114, 4;
$L__BB0_32:
	setp.eq.s32 	%p25, %r47, 0;
	@%p25 bra 	$L__BB0_37;
	setp.eq.s32 	%p26, %r47, 1;
	@%p26 bra 	$L__BB0_35;
	mul.wide.u32 	%rd56, %r114, 4;
	add.s64 	%rd57, %rd2, %rd56;
	mov.b32 	%r93, 2147483647;
	st.global.u32 	[%rd57], %r93;
	add.s64 	%rd58, %rd3, %rd56;
	mov.b32 	%r94, -1;
	st.global.u32 	[%rd58], %r94;
	st.global.u32 	[%rd57+4], %r93;
	st.global.u32 	[%rd58+4], %r94;
	add.s32 	%r114, %r114, 2;
$L__BB0_35:
	and.b32  	%r95, %r39, 1;
	setp.eq.b32 	%p27, %r95, 1;
	not.pred 	%p28, %p27;
	@%p28 bra 	$L__BB0_37;
	mul.wide.u32 	%rd59, %r114, 4;
	add.s64 	%rd60, %rd2, %rd59;
	mov.b32 	%r96, 2147483647;
	st.global.u32 	[%rd60], %r96;
	add.s64 	%rd61, %rd3, %rd59;
	mov.b32 	%r97, -1;
	st.global.u32 	[%rd61], %r97;
$L__BB0_37:
	ret;

}
	// .globl	_Z11relax_edgesPPiS0_S_iiPxi
.visible .entry _Z11relax_edgesPPiS0_S_iiPxi(
	.param .u64 .ptr .align 1 _Z11relax_edgesPPiS0_S_iiPxi_param_0,
	.param .u64 .ptr .align 1 _Z11relax_edgesPPiS0_S_iiPxi_param_1,
	.param .u64 .ptr .align 1 _Z11relax_edgesPPiS0_S_iiPxi_param_2,
	.param .u32 _Z11relax_edgesPPiS0_S_iiPxi_param_3,
	.param .u32 _Z11relax_edgesPPiS0_S_iiPxi_param_4,
	.param .u64 .ptr .align 1 _Z11relax_edgesPPiS0_S_iiPxi_param_5,
	.param .u32 _Z11relax_edgesPPiS0_S_iiPxi_param_6
)
{
	.reg .pred 	%p<6>;
	.reg .b32 	%r<21>;
	.reg .b64 	%rd<26>;

	ld.param.u64 	%rd5, [_Z11relax_edgesPPiS0_S_iiPxi_param_0];
	ld.param.u64 	%rd6, [_Z11relax_edgesPPiS0_S_iiPxi_param_1];
	ld.param.u64 	%rd7, [_Z11relax_edgesPPiS0_S_iiPxi_param_2];
	ld.param.u32 	%r9, [_Z11relax_edgesPPiS0_S_iiPxi_param_3];
	ld.param.u32 	%r10, [_Z11relax_edgesPPiS0_S_iiPxi_param_6];
	mov.u32 	%r11, %ctaid.x;
	mov.u32 	%r12, %ntid.x;
	mov.u32 	%r13, %tid.x;
	mad.lo.s32 	%r1, %r11, %r12, %r13;
	mul.lo.s32 	%r14, %r10, %r9;
	setp.ge.s32 	%p1, %r1, %r14;
	@%p1 bra 	$L__BB1_7;
	cvta.to.global.u64 	%rd8, %rd5;
	cvta.to.global.u64 	%rd9, %rd6;
	cvta.to.global.u64 	%rd10, %rd7;
	div.s32 	%r15, %r1, %r9;
	mul.lo.s32 	%r16, %r15, %r9;
	sub.s32 	%r17, %r1, %r16;
	mul.wide.s32 	%rd11, %r15, 8;
	add.s64 	%rd12, %rd8, %rd11;
	ld.global.u64 	%rd13, [%rd12];
	cvta.to.global.u64 	%rd1, %rd13;
	add.s64 	%rd14, %rd9, %rd11;
	ld.global.u64 	%rd15, [%rd14];
	cvta.to.global.u64 	%rd2, %rd15;
	shl.b32 	%r18, %r17, 2;
	mul.wide.s32 	%rd16, %r18, 4;
	add.s64 	%rd17, %rd10, %rd16;
	ld.global.u32 	%r2, [%rd17];
	ld.global.u32 	%r3, [%rd17+4];
	ld.global.u32 	%r4, [%rd17+8];
	mul.wide.s32 	%rd18, %r2, 4;
	add.s64 	%rd3, %rd1, %rd18;
	ld.global.u32 	%r5, [%rd3];
	setp.eq.s32 	%p2, %r5, 2147483647;
	@%p2 bra 	$L__BB1_4;
	add.s32 	%r6, %r5, %r4;
	mul.wide.s32 	%rd19, %r3, 4;
	add.s64 	%rd4, %rd1, %rd19;
	ld.global.u32 	%r19, [%rd4];
	setp.ge.s32 	%p3, %r6, %r19;
	@%p3 bra 	$L__BB1_4;
	st.global.u32 	[%rd4], %r6;
	add.s64 	%rd21, %rd2, %rd19;
	st.global.u32 	[%rd21], %r2;
$L__BB1_4:
	mul.wide.s32 	%rd22, %r3, 4;
	add.s64 	%rd23, %rd1, %rd22;
	ld.global.u32 	%r7, [%rd23];
	setp.eq.s32 	%p4, %r7, 2147483647;
	@%p4 bra 	$L__BB1_7;
	add.s32 	%r8, %r7, %r4;
	ld.global.u32 	%r20, [%rd3];
	setp.ge.s32 	%p5, %r8, %r20;
	@%p5 bra 	$L__BB1_7;
	st.global.u32 	[%rd3], %r8;
	add.s64 	%rd25, %rd2, %rd18;
	st.global.u32 	[%rd25], %r3;
$L__BB1_7:
	ret;

}
	// .globl	_Z17evacuation_kernelPPiS0_PxS1_iS1_S1_iiiS1_S1_S1_S1_S_
.visible .entry _Z17evacuation_kernelPPiS0_PxS1_iS1_S1_iiiS1_S1_S1_S1_S_(
	.param .u64 .ptr .align 1 _Z17evacuation_kernelPPiS0_PxS1_iS1_S1_iiiS1_S1_S1_S1_S__param_0,
	.param .u64 .ptr .align 1 _Z17evacuation_kernelPPiS0_PxS1_iS1_S1_iiiS1_S1_S1_S1_S__param_1,
	.param .u64 .ptr .align 1 _Z17evacuation_kernelPPiS0_PxS1_iS1_S1_iiiS1_S1_S1_S1_S__param_2,
	.param .u64 .ptr .align 1 _Z17evacuation_kernelPPiS0_PxS1_iS1_S1_iiiS1_S1_S1_S1_S__param_3,
	.param .u32 _Z17evacuation_kernelPPiS0_PxS1_iS1_S1_iiiS1_S1_S1_S1_S__param_4,
	.param .u64 .ptr .align 1 _Z17evacuation_kernelPPiS0_PxS1_iS1_S1_iiiS1_S1_S1_S1_S__param_5,
	.param .u64 .ptr .align 1 _Z17evacuation_kernelPPiS0_PxS1_iS1_S1_iiiS1_S1_S1_S1_S__param_6,
	.param .u32 _Z17evacuation_kernelPPiS0_PxS1_iS1_S1_iiiS1_S1_S1_S1_S__param_7,
	.param .u32 _Z17evacuation_kernelPPiS0_PxS1_iS1_S1_iiiS1_S1_S1_S1_S__param_8,
	.param .u32 _Z17evacuation_kernelPPiS0_PxS1_iS1_S1_iiiS1_S1_S1_S1_S__param_9,
	.param .u64 .ptr .align 1 _Z17evacuation_kernelPPiS0_PxS1_iS1_S1_iiiS1_S1_S1_S1_S__param_10,
	.param .u64 .ptr .align 1 _Z17evacuation_kernelPPiS0_PxS1_iS1_S1_iiiS1_S1_S1_S1_S__param_11,
	.param .u64 .ptr .align 1 _Z17evacuation_kernelPPiS0_PxS1_iS1_S1_iiiS1_S1_S1_S1_S__param_12,
	.param .u64 .ptr .align 1 _Z17evacuation_kernelPPiS0_PxS1_iS1_S1_iiiS1_S1_S1_S1_S__param_13,
	.param .u64 .ptr .align 1 _Z17evacuation_kernelPPiS0_PxS1_iS1_S1_iiiS1_S1_S1_S1_S__param_14
)
{
	.local .align 16 .b8 	__local_depot2[104000];
	.reg .b64 	%SP;
	.reg .b64 	%SPL;
	.reg .pred 	%p<85>;
	.reg .b16 	%rs<10>;
	.reg .b32 	%r<128>;
	.reg .b64 	%rd<161>;

	mov.u64 	%SPL, __local_depot2;
	ld.param.u64 	%rd61, [_Z17evacuation_kernelPPiS0_PxS1_iS1_S1_iiiS1_S1_S1_S1_S__param_0];
	ld.param.u64 	%rd55, [_Z17evacuation_kernelPPiS0_PxS1_iS1_S1_iiiS1_S1_S1_S1_S__param_1];
	ld.param.u64 	%rd56, [_Z17evacuation_kernelPPiS0_PxS1_iS1_S1_iiiS1_S1_S1_S1_S__param_2];
	ld.param.u64 	%rd57, [_Z17evacuation_kernelPPiS0_PxS1_iS1_S1_iiiS1_S1_S1_S1_S__param_3];
	ld.param.u32 	%r67, [_Z17evacuation_kernelPPiS0_PxS1_iS1_S1_iiiS1_S1_S1_S1_S__param_4];
	ld.param.u64 	%rd62, [_Z17evacuation_kernelPPiS0_PxS1_iS1_S1_iiiS1_S1_S1_S1_S__param_6];
	ld.param.u32 	%r65, [_Z17evacuation_kernelPPiS0_PxS1_iS1_S1_iiiS1_S1_S1_S1_S__param_7];
	ld.param.u32 	%r66, [_Z17evacuation_kernelPPiS0_PxS1_iS1_S1_iiiS1_S1_S1_S1_S__param_8];
	ld.param.u64 	%rd59, [_Z17evacuation_kernelPPiS0_PxS1_iS1_S1_iiiS1_S1_S1_S1_S__param_10];
	ld.param.u64 	%rd63, [_Z17evacuation_kernelPPiS0_PxS1_iS1_S1_iiiS1_S1_S1_S1_S__param_11];
	ld.param.u64 	%rd60, [_Z17evacuation_kernelPPiS0_PxS1_iS1_S1_iiiS1_S1_S1_S1_S__param_12];
	ld.param.u64 	%rd64, [_Z17evacuation_kernelPPiS0_PxS1_iS1_S1_iiiS1_S1_S1_S1_S__param_13];
	cvta.to.global.u64 	%rd1, %rd61;
	cvta.to.global.u64 	%rd2, %rd63;
	cvta.to.global.u64 	%rd3, %rd64;
	cvta.to.global.u64 	%rd4, %rd62;
	add.u64 	%rd5, %SPL, 0;
	add.u64 	%rd6, %SPL, 4000;
	mov.u32 	%r68, %ctaid.x;
	mov.u32 	%r69, %ntid.x;
	mov.u32 	%r70, %tid.x;
	mad.lo.s32 	%r1, %r68, %r69, %r70;
	setp.ge.s32 	%p2, %r1, %r67;
	@%p2 bra 	$L__BB2_69;
	cvta.to.global.u64 	%rd68, %rd59;
	cvta.to.global.u64 	%rd69, %rd60;
	cvta.to.global.u64 	%rd70, %rd56;
	cvta.to.global.u64 	%rd71, %rd57;
	mul.wide.s32 	%rd72, %r1, 8;
	add.s64 	%rd73, %rd70, %rd72;
	ld.global.u64 	%rd7, [%rd73];
	shl.b32 	%r71, %r1, 1;
	mul.wide.s32 	%rd74, %r71, 8;
	add.s64 	%rd75, %rd71, %rd74;
	ld.global.u64 	%rd159, [%rd75];
	ld.global.u64 	%rd160, [%rd75+8];
	add.s64 	%rd10, %rd68, %rd72;
	mov.b64 	%rd149, 0;
	st.global.u64 	[%rd10], %rd149;
	add.s64 	%rd11, %rd69, %rd72;
	st.global.u64 	[%rd11], %rd149;
$L__BB2_2:
	add.s64 	%rd76, %rd6, %rd149;
	mov.b16 	%rs1, 0;
	st.local.u8 	[%rd76], %rs1;
	add.s64 	%rd13, %rd149, 1;
	setp.lt.u64 	%p3, %rd149, 99999;
	mov.u64 	%rd149, %rd13;
	@%p3 bra 	$L__BB2_2;
	max.s64 	%rd77, %rd159, %rd160;
	setp.lt.s64 	%p4, %rd77, 1;
	@%p4 bra 	$L__BB2_69;
	setp.lt.s32 	%p5, %r65, 1;
	mul.lo.s32 	%r2, %r1, 1000;
	mul.lo.s32 	%r3, %r1, 3000;
	@%p5 bra 	$L__BB2_69;
	cvt.u32.u64 	%r127, %rd7;
	and.b32  	%r5, %r65, 3;
	and.b32  	%r6, %r65, 2147483644;
	cvta.to.global.u64 	%rd14, %rd55;
$L__BB2_6:
	setp.lt.u32 	%p6, %r65, 4;
	cvt.s64.s32 	%rd17, %r127;
	setp.ne.s64 	%p7, %rd160, 0;
	setp.eq.s64 	%p8, %rd159, 0;
	and.pred  	%p1, %p7, %p8;
	mov.b32 	%r104, -1;
	mov.b32 	%r105, 2147483647;
	mov.b32 	%r112, 0;
	@%p6 bra 	$L__BB2_25;
	mov.b32 	%r104, -1;
	mov.b32 	%r105, 2147483647;
	mov.b32 	%r99, 0;
$L__BB2_8:
	cvt.u64.u32 	%rd78, %r99;
	add.s64 	%rd18, %rd6, %rd78;
	ld.local.u8 	%rs2, [%rd18];
	setp.ne.s16 	%p9, %rs2, 0;
	mul.wide.u32 	%rd79, %r99, 8;
	add.s64 	%rd19, %rd1, %rd79;
	add.s64 	%rd20, %rd4, %rd79;
	@%p9 bra 	$L__BB2_12;
	ld.global.u64 	%rd80, [%rd19];
	shl.b64 	%rd81, %rd17, 2;
	add.s64 	%rd82, %rd80, %rd81;
	ld.u32 	%r11, [%rd82];
	setp.eq.s32 	%p10, %r11, 2147483647;
	@%p10 bra 	$L__BB2_12;
	ld.global.u64 	%rd83, [%rd20];
	setp.lt.s64 	%p11, %rd83, 1;
	setp.gt.s32 	%p12, %r11, %r66;
	and.pred  	%p13, %p12, %p1;
	or.pred  	%p14, %p11, %p13;
	@%p14 bra 	$L__BB2_12;
	setp.lt.s32 	%p15, %r11, %r105;
	selp.b32 	%r104, %r99, %r104, %p15;
	min.s32 	%r105, %r11, %r105;
$L__BB2_12:
	ld.local.u8 	%rs3, [%rd18+1];
	setp.ne.s16 	%p16, %rs3, 0;
	@%p16 bra 	$L__BB2_16;
	ld.global.u64 	%rd84, [%rd19+8];
	shl.b64 	%rd85, %rd17, 2;
	add.s64 	%rd86, %rd84, %rd85;
	ld.u32 	%r16, [%rd86];
	setp.eq.s32 	%p17, %r16, 2147483647;
	@%p17 bra 	$L__BB2_16;
	ld.global.u64 	%rd87, [%rd20+8];
	setp.lt.s64 	%p18, %rd87, 1;
	setp.gt.s32 	%p19, %r16, %r66;
	and.pred  	%p20, %p19, %p1;
	or.pred  	%p21, %p18, %p20;
	@%p21 bra 	$L__BB2_16;
	setp.lt.s32 	%p22, %r16, %r105;
	add.s32 	%r79, %r99, 1;
	selp.b32 	%r104, %r79, %r104, %p22;
	min.s32 	%r105, %r16, %r105;
$L__BB2_16:
	ld.local.u8 	%rs4, [%rd18+2];
	setp.ne.s16 	%p23, %rs4, 0;
	@%p23 bra 	$L__BB2_20;
	ld.global.u64 	%rd88, [%rd19+16];
	shl.b64 	%rd89, %rd17, 2;
	add.s64 	%rd90, %rd88, %rd89;
	ld.u32 	%r21, [%rd90];
	setp.eq.s32 	%p24, %r21, 2147483647;
	@%p24 bra 	$L__BB2_20;
	ld.global.u64 	%rd91, [%rd20+16];
	setp.lt.s64 	%p25, %rd91, 1;
	setp.gt.s32 	%p26, %r21, %r66;
	and.pred  	%p27, %p26, %p1;
	or.pred  	%p28, %p25, %p27;
	@%p28 bra 	$L__BB2_20;
	setp.lt.s32 	%p29, %r21, %r105;
	add.s32 	%r80, %r99, 2;
	selp.b32 	%r104, %r80, %r104, %p29;
	min.s32 	%r105, %r21, %r105;
$L__BB2_20:
	ld.local.u8 	%rs5, [%rd18+3];
	setp.ne.s16 	%p30, %rs5, 0;
	@%p30 bra 	$L__BB2_24;
	ld.global.u64 	%rd92, [%rd19+24];
	shl.b64 	%rd93, %rd17, 2;
	add.s64 	%rd94, %rd92, %rd93;
	ld.u32 	%r26, [%rd94];
	setp.eq.s32 	%p31, %r26, 2147483647;
	@%p31 bra 	$L__BB2_24;
	ld.global.u64 	%rd95, [%rd20+24];
	setp.lt.s64 	%p32, %rd95, 1;
	setp.gt.s32 	%p33, %r26, %r66;
	and.pred  	%p34, %p33, %p1;
	or.pred  	%p35, %p32, %p34;
	@%p35 bra 	$L__BB2_24;
	setp.lt.s32 	%p36, %r26, %r105;
	add.s32 	%r81, %r99, 3;
	selp.b32 	%r104, %r81, %r104, %p36;
	min.s32 	%r105, %r26, %r105;
$L__BB2_24:
	add.s32 	%r99, %r99, 4;
	setp.ne.s32 	%p37, %r99, %r6;
	mov.u32 	%r112, %r6;
	@%p37 bra 	$L__BB2_8;
$L__BB2_25:
	setp.eq.s32 	%p38, %r5, 0;
	@%p38 bra 	$L__BB2_40;
	cvt.u64.u32 	%rd96, %r112;
	add.s64 	%rd21, %rd6, %rd96;
	ld.local.u8 	%rs6, [%rd21];
	setp.ne.s16 	%p39, %rs6, 0;
	mul.wide.u32 	%rd97, %r112, 8;
	add.s64 	%rd22, %rd1, %rd97;
	add.s64 	%rd23, %rd4, %rd97;
	@%p39 bra 	$L__BB2_30;
	ld.global.u64 	%rd98, [%rd22];
	shl.b64 	%rd99, %rd17, 2;
	add.s64 	%rd100, %rd98, %rd99;
	ld.u32 	%r37, [%rd100];
	setp.eq.s32 	%p40, %r37, 2147483647;
	@%p40 bra 	$L__BB2_30;
	ld.global.u64 	%rd101, [%rd23];
	setp.lt.s64 	%p41, %rd101, 1;
	setp.gt.s32 	%p42, %r37, %r66;
	and.pred  	%p43, %p42, %p1;
	or.pred  	%p44, %p41, %p43;
	@%p44 bra 	$L__BB2_30;
	setp.lt.s32 	%p45, %r37, %r105;
	selp.b32 	%r104, %r112, %r104, %p45;
	min.s32 	%r105, %r37, %r105;
$L__BB2_30:
	setp.eq.s32 	%p46, %r5, 1;
	@%p46 bra 	$L__BB2_40;
	ld.local.u8 	%rs7, [%rd21+1];
	setp.ne.s16 	%p47, %rs7, 0;
	@%p47 bra 	$L__BB2_35;
	ld.global.u64 	%rd102, [%rd22+8];
	shl.b64 	%rd103, %rd17, 2;
	add.s64 	%rd104, %rd102, %rd103;
	ld.u32 	%r42, [%rd104];
	setp.eq.s32 	%p48, %r42, 2147483647;
	@%p48 bra 	$L__BB2_35;
	ld.global.u64 	%rd105, [%rd23+8];
	setp.lt.s64 	%p49, %rd105, 1;
	setp.gt.s32 	%p50, %r42, %r66;
	and.pred  	%p51, %p50, %p1;
	or.pred  	%p52, %p49, %p51;
	@%p52 bra 	$L__BB2_35;
	setp.lt.s32 	%p53, %r42, %r105;
	add.s32 	%r82, %r112, 1;
	selp.b32 	%r104, %r82, %r104, %p53;
	min.s32 	%r105, %r42, %r105;
$L__BB2_35:
	setp.eq.s32 	%p54, %r5, 2;
	@%p54 bra 	$L__BB2_40;
	ld.local.u8 	%rs8, [%rd21+2];
	setp.ne.s16 	%p55, %rs8, 0;
	@%p55 bra 	$L__BB2_40;
	ld.global.u64 	%rd106, [%rd22+16];
	shl.b64 	%rd107, %rd17, 2;
	add.s64 	%rd108, %rd106, %rd107;
	ld.u32 	%r47, [%rd108];
	setp.eq.s32 	%p56, %r47, 2147483647;
	@%p56 bra 	$L__BB2_40;
	ld.global.u64 	%rd109, [%rd23+16];
	setp.lt.s64 	%p57, %rd109, 1;
	setp.gt.s32 	%p58, %r47, %r66;
	and.pred  	%p59, %p58, %p1;
	or.pred  	%p60, %p57, %p59;
	@%p60 bra 	$L__BB2_40;
	setp.lt.s32 	%p61, %r47, %r105;
	add.s32 	%r83, %r112, 2;
	selp.b32 	%r104, %r83, %r104, %p61;
	min.s32 	%r105, %r47, %r105;
$L__BB2_40:
	setp.eq.s32 	%p62, %r104, -1;
	@%p62 bra 	$L__BB2_69;
	ld.param.u64 	%rd148, [_Z17evacuation_kernelPPiS0_PxS1_iS1_S1_iiiS1_S1_S1_S1_S__param_5];
	cvt.s64.s32 	%rd110, %r104;
	add.s64 	%rd111, %rd6, %rd110;
	mov.b16 	%rs9, 1;
	st.local.u8 	[%rd111], %rs9;
	setp.ne.s32 	%p63, %r127, -1;
	cvta.to.global.u64 	%rd112, %rd148;
	mul.wide.s32 	%rd113, %r104, 8;
	add.s64 	%rd24, %rd112, %rd113;
	@%p63 bra 	$L__BB2_43;
	ld.global.u64 	%rd152, [%rd24];
	mov.b32 	%r124, 0;
	mov.b64 	%rd153, -1;
	bra.uni 	$L__BB2_47;
$L__BB2_43:
	ld.global.u64 	%rd152, [%rd24];
	mov.b32 	%r122, 0;
	mov.u32 	%r123, %r127;
$L__BB2_44:
	add.s32 	%r124, %r122, 1;
	mul.wide.u32 	%rd114, %r122, 4;
	add.s64 	%rd115, %rd5, %rd114;
	st.local.u32 	[%rd115], %r123;
	cvt.s64.s32 	%rd27, %r123;
	setp.eq.s64 	%p64, %rd152, %rd27;
	@%p64 bra 	$L__BB2_46;
	mul.wide.s32 	%rd116, %r104, 8;
	add.s64 	%rd117, %rd14, %rd116;
	ld.global.u64 	%rd118, [%rd117];
	shl.b64 	%rd119, %rd27, 2;
	add.s64 	%rd120, %rd118, %rd119;
	ld.u32 	%r123, [%rd120];
	setp.ne.s32 	%p65, %r123, -1;
	setp.lt.u32 	%p66, %r122, 999;
	and.pred  	%p67, %p65, %p66;
	mov.u32 	%r122, %r124;
	@%p67 bra 	$L__BB2_44;
$L__BB2_46:
	cvt.s64.s32 	%rd153, %r123;
$L__BB2_47:
	setp.ne.s64 	%p68, %rd152, %rd153;
	@%p68 bra 	$L__BB2_68;
	setp.eq.s32 	%p69, %r124, 0;
	@%p69 bra 	$L__BB2_56;
	and.b32  	%r58, %r124, 3;
	setp.lt.u32 	%p70, %r124, 4;
	mov.b32 	%r126, 0;
	@%p70 bra 	$L__BB2_52;
	mov.b32 	%r125, 0;
$L__BB2_51:
	mul.wide.u32 	%rd122, %r125, 4;
	add.s64 	%rd123, %rd5, %rd122;
	ld.local.v4.u32 	{%r88, %r89, %r90, %r91}, [%rd123];
	cvt.s64.s32 	%rd124, %r88;
	add.s32 	%r92, %r125, %r2;
	mul.wide.s32 	%rd125, %r92, 8;
	add.s64 	%rd126, %rd2, %rd125;
	st.global.u64 	[%rd126], %rd124;
	cvt.s64.s32 	%rd127, %r89;
	st.global.u64 	[%rd126+8], %rd127;
	cvt.s64.s32 	%rd128, %r90;
	st.global.u64 	[%rd126+16], %rd128;
	cvt.s64.s32 	%rd129, %r91;
	st.global.u64 	[%rd126+24], %rd129;
	add.s32 	%r125, %r125, 4;
	and.b32  	%r126, %r124, 2147483644;
	setp.ne.s32 	%p71, %r125, %r126;
	@%p71 bra 	$L__BB2_51;
$L__BB2_52:
	setp.eq.s32 	%p72, %r58, 0;
	@%p72 bra 	$L__BB2_56;
	mul.wide.u32 	%rd130, %r126, 4;
	add.s64 	%rd31, %rd5, %rd130;
	ld.local.s32 	%rd131, [%rd31];
	add.s32 	%r93, %r126, %r2;
	mul.wide.s32 	%rd132, %r93, 8;
	add.s64 	%rd32, %rd2, %rd132;
	st.global.u64 	[%rd32], %rd131;
	setp.eq.s32 	%p73, %r58, 1;
	@%p73 bra 	$L__BB2_56;
	ld.local.s32 	%rd133, [%rd31+4];
	st.global.u64 	[%rd32+8], %rd133;
	setp.eq.s32 	%p74, %r58, 2;
	@%p74 bra 	$L__BB2_56;
	ld.local.s32 	%rd134, [%rd31+8];
	st.global.u64 	[%rd32+16], %rd134;
$L__BB2_56:
	cvt.u64.u32 	%rd135, %r124;
	st.global.u64 	[%rd10], %rd135;
	setp.gt.s32 	%p75, %r105, %r66;
	selp.b64 	%rd33, 0, %rd160, %p75;
	mul.wide.s32 	%rd136, %r104, 8;
	add.s64 	%rd34, %rd4, %rd136;
	ld.global.u64 	%rd154, [%rd34];
$L__BB2_57:
	mov.u64 	%rd36, %rd154;
	atom.relaxed.global.cas.b64 	%rd154, [%rd34], %rd36, %rd36;
	setp.ne.s64 	%p76, %rd36, %rd154;
	@%p76 bra 	$L__BB2_57;
	add.s64 	%rd137, %rd33, %rd159;
	min.s64 	%rd38, %rd137, %rd36;
	setp.lt.s64 	%p77, %rd38, 1;
	@%p77 bra 	$L__BB2_68;
	ld.global.u64 	%rd155, [%rd34];
$L__BB2_60:
	sub.s64 	%rd138, %rd155, %rd38;
	atom.relaxed.global.cas.b64 	%rd41, [%rd34], %rd155, %rd138;
	setp.ne.s64 	%p78, %rd155, %rd41;
	mov.u64 	%rd155, %rd41;
	@%p78 bra 	$L__BB2_60;
	min.s64 	%rd42, %rd38, %rd33;
	sub.s64 	%rd160, %rd160, %rd42;
	sub.s64 	%rd44, %rd38, %rd42;
	ld.global.u64 	%rd156, [%rd11];
$L__BB2_62:
	mov.u64 	%rd46, %rd156;
	add.s64 	%rd139, %rd46, 1;
	atom.relaxed.global.cas.b64 	%rd156, [%rd11], %rd46, %rd139;
	setp.ne.s64 	%p79, %rd46, %rd156;
	@%p79 bra 	$L__BB2_62;
	setp.le.s32 	%p80, %r105, %r66;
	cvt.u32.u64 	%r94, %rd46;
	ld.global.u64 	%rd140, [%rd24];
	mad.lo.s32 	%r95, %r94, 3, %r3;
	mul.wide.s32 	%rd141, %r95, 8;
	add.s64 	%rd142, %rd3, %rd141;
	st.global.u64 	[%rd142], %rd140;
	st.global.u64 	[%rd142+8], %rd42;
	st.global.u64 	[%rd142+16], %rd44;
	setp.lt.s64 	%p81, %rd160, 1;
	or.pred  	%p82, %p81, %p80;
	@%p82 bra 	$L__BB2_67;
	ld.global.u64 	%rd157, [%rd11];
$L__BB2_65:
	mov.u64 	%rd49, %rd157;
	add.s64 	%rd143, %rd49, 1;
	atom.relaxed.global.cas.b64 	%rd157, [%rd11], %rd49, %rd143;
	setp.ne.s64 	%p83, %rd49, %rd157;
	@%p83 bra 	$L__BB2_65;
	cvt.u32.u64 	%r96, %rd49;
	mad.lo.s32 	%r97, %r96, 3, %r3;
	mul.wide.s32 	%rd145, %r97, 8;
	add.s64 	%rd146, %rd3, %rd145;
	st.global.u64 	[%rd146], %rd17;
	st.global.u64 	[%rd146+8], %rd160;
	mov.b64 	%rd160, 0;
	st.global.u64 	[%rd146+16], %rd160;
$L__BB2_67:
	ld.global.u32 	%r127, [%rd24];
	sub.s64 	%rd159, %rd159, %rd44;
$L__BB2_68:
	max.s64 	%rd147, %rd159, %rd160;
	setp.gt.s64 	%p84, %rd147, 0;
	@%p84 bra 	$L__BB2_6;
$L__BB2_69:
	ret;

}


// ===== COMPILED SASS (sm_100) =====

	.target	sm_100

	.elftype	@"ET_EXEC"


//--------------------- .note.nv.tkinfo           --------------------------
	.section	.note.nv.tkinfo,"",@"SHT_NOTE"
	.sectionflags	@"SHF_NOTE_NV_TKINFO"
	.tkinfo
        /*0018*/ 	.word	0x00000002
        /*0030*/ 	.string	""
        /*0030*/ 	.string	"ptxas"
        /*0030*/ 	.string	"Cuda compilation tools, release 13.0, V13.0.88"
        /*0030*/ 	.string	"Build cuda_13.0.r13.0/compiler.36424714_0"
        /*0030*/ 	.string	"-arch sm_100 -m 64 "



//--------------------- .note.nv.cuinfo           --------------------------
	.section	.note.nv.cuinfo,"",@"SHT_NOTE"
	.sectionflags	@"SHF_NOTE_NV_CUINFO"
        /*0018*/ 	.short	0x0002
        /*001a*/ 	.short	0x0064
        /*001c*/ 	.short	0x0082
	.zero		2


//--------------------- .nv.info                  --------------------------
	.section	.nv.info,"",@"SHT_CUDA_INFO"
	.align	4


	//----- nvinfo : EIATTR_REGCOUNT
	.align		4
        /*0000*/ 	.byte	0x04, 0x2f
        /*0002*/ 	.short	(.L_3 - .L_2)
	.align		4
.L_2:
        /*0004*/ 	.word	index@(_Z11init_kernelPPiS0_Pxii)
        /*0008*/ 	.word	0x00000018


	//----- nvinfo : EIATTR_FRAME_SIZE
	.align		4
.L_3:
        /*000c*/ 	.byte	0x04, 0x11
        /*000e*/ 	.short	(.L_5 - .L_4)
	.align		4
.L_4:
        /*0010*/ 	.word	index@(_Z11init_kernelPPiS0_Pxii)
        /*0014*/ 	.word	0x00000000


	//----- nvinfo : EIATTR_REGCOUNT
	.align		4
.L_5:
        /*0018*/ 	.byte	0x04, 0x2f
        /*001a*/ 	.short	(.L_7 - .L_6)
	.align		4
.L_6:
        /*001c*/ 	.word	index@(_Z11relax_edgesPPiS0_S_iiPxi)
        /*0020*/ 	.word	0x00000014


	//----- nvinfo : EIATTR_FRAME_SIZE
	.align		4
.L_7:
        /*0024*/ 	.byte	0x04, 0x11
        /*0026*/ 	.short	(.L_9 - .L_8)
	.align		4
.L_8:
        /*0028*/ 	.word	index@(_Z11relax_edgesPPiS0_S_iiPxi)
        /*002c*/ 	.word	0x00000000


	//----- nvinfo : EIATTR_REGCOUNT
	.align		4
.L_9:
        /*0030*/ 	.byte	0x04, 0x2f
        /*0032*/ 	.short	(.L_11 - .L_10)
	.align		4
.L_10:
        /*0034*/ 	.word	index@(_Z17evacuation_kernelPPiS0_PxS1_iS1_S1_iiiS1_S1_S1_S1_S_)
        /*0038*/ 	.word	0x00000027


	//----- nvinfo : EIATTR_FRAME_SIZE
	.align		4
.L_11:
        /*003c*/ 	.byte	0x04, 0x11
        /*003e*/ 	.short	(.L_13 - .L_12)
	.align		4
.L_12:
        /*0040*/ 	.word	index@(_Z17evacuation_kernelPPiS0_PxS1_iS1_S1_iiiS1_S1_S1_S1_S_)
        /*0044*/ 	.word	0x00019640


	//----- nvinfo : EIATTR_MIN_STACK_SIZE
	.align		4
.L_13:
        /*0048*/ 	.byte	0x04, 0x12
        /*004a*/ 	.short	(.L_15 - .L_14)
	.align		4
.L_14:
        /*004c*/ 	.word	index@(_Z17evacuation_kernelPPiS0_PxS1_iS1_S1_iiiS1_S1_S1_S1_S_)
        /*0050*/ 	.word	0x00019640


	//----- nvinfo : EIATTR_MIN_STACK_SIZE
	.align		4
.L_15:
        /*0054*/ 	.byte	0x04, 0x12
        /*0056*/ 	.short	(.L_17 - .L_16)
	.align		4
.L_16:
        /*0058*/ 	.word	index@(_Z11relax_edgesPPiS0_S_iiPxi)
        /*005c*/ 	.word	0x00000000


	//----- nvinfo : EIATTR_MIN_STACK_SIZE
	.align		4
.L_17:
        /*0060*/ 	.byte	0x04, 0x12
        /*0062*/ 	.short	(.L_19 - .L_18)
	.align		4
.L_18:
        /*0064*/ 	.word	index@(_Z11init_kernelPPiS0_Pxii)
        /*0068*/ 	.word	0x00000000
.L_19:


//--------------------- .nv.compat                --------------------------
	.section	.nv.compat,"",@"SHT_CUDA_COMPAT_INFO"
	.align	4
        /*0000*/ 	.byte	0x02, 0x09, 0x00, 0x00, 0x02, 0x02, 0x01, 0x00, 0x02, 0x05, 0x05, 0x00, 0x03, 0x07, 0x01, 0x01
        /*0010*/ 	.byte	0x02, 0x03, 0x00, 0x00, 0x02, 0x06, 0x01, 0x00, 0x04, 0x0b, 0x08, 0x00, 0x09, 0x00, 0x00, 0x00
        /*0020*/ 	.byte	0x00, 0x00, 0x00, 0x00


//--------------------- .nv.info._Z17evacuation_kernelPPiS0_PxS1_iS1_S1_iiiS1_S1_S1_S1_S_ --------------------------
	.section	.nv.info._Z17evacuation_kernelPPiS0_PxS1_iS1_S1_iiiS1_S1_S1_S1_S_,"",@"SHT_CUDA_INFO"
	.sectionflags	@""
	.align	4


	//----- nvinfo : EIATTR_CUDA_API_VERSION
	.align		4
        /*0000*/ 	.byte	0x04, 0x37
        /*0002*/ 	.short	(.L_21 - .L_20)
.L_20:
        /*0004*/ 	.word	0x00000082


	//----- nvinfo : EIATTR_KPARAM_INFO
	.align		4
.L_21:
        /*0008*/ 	.byte	0x04, 0x17
        /*000a*/ 	.short	(.L_23 - .L_22)
.L_22:
        /*000c*/ 	.word	0x00000000
        /*0010*/ 	.short	0x000e
        /*0012*/ 	.short	0x0068
        /*0014*/ 	.byte	0x00, 0xf5, 0x21, 0x00


	//----- nvinfo : EIATTR_KPARAM_INFO
	.align		4
.L_23:
        /*0018*/ 	.byte	0x04, 0x17
        /*001a*/ 	.short	(.L_25 - .L_24)
.L_24:
        /*001c*/ 	.word	0x00000000
        /*0020*/ 	.short	0x000d
        /*0022*/ 	.short	0x0060
        /*0024*/ 	.byte	0x00, 0xf5, 0x21, 0x00


	//----- nvinfo : EIATTR_KPARAM_INFO
	.align		4
.L_25:
        /*0028*/ 	.byte	0x04, 0x17
        /*002a*/ 	.short	(.L_27 - .L_26)
.L_26:
        /*002c*/ 	.word	0x00000000
        /*0030*/ 	.short	0x000c
        /*0032*/ 	.short	0x0058
        /*0034*/ 	.byte	0x00, 0xf5, 0x21, 0x00


	//----- nvinfo : EIATTR_KPARAM_INFO
	.align		4
.L_27:
        /*0038*/ 	.byte	0x04, 0x17
        /*003a*/ 	.short	(.L_29 - .L_28)
.L_28:
        /*003c*/ 	.word	0x00000000
        /*0040*/ 	.short	0x000b
        /*0042*/ 	.short	0x0050
        /*0044*/ 	.byte	0x00, 0xf5, 0x21, 0x00


	//----- nvinfo : EIATTR_KPARAM_INFO
	.align		4
.L_29:
        /*0048*/ 	.byte	0x04, 0x17
        /*004a*/ 	.short	(.L_31 - .L_30)
.L_30:
        /*004c*/ 	.word	0x00000000
        /*0050*/ 	.short	0x000a
        /*0052*/ 	.short	0x0048
        /*0054*/ 	.byte	0x00, 0xf5, 0x21, 0x00


	//----- nvinfo : EIATTR_KPARAM_INFO
	.align		4
.L_31:
        /*0058*/ 	.byte	0x04, 0x17
        /*005a*/ 	.short	(.L_33 - .L_32)
.L_32:
        /*005c*/ 	.word	0x00000000
        /*0060*/ 	.short	0x0009
        /*0062*/ 	.short	0x0040
        /*0064*/ 	.byte	0x00, 0xf0, 0x11, 0x00


	//----- nvinfo : EIATTR_KPARAM_INFO
	.align		4
.L_33:
        /*0068*/ 	.byte	0x04, 0x17
        /*006a*/ 	.short	(.L_35 - .L_34)
.L_34:
        /*006c*/ 	.word	0x00000000
        /*0070*/ 	.short	0x0008
        /*0072*/ 	.short	0x003c
        /*0074*/ 	.byte	0x00, 0xf0, 0x11, 0x00


	//----- nvinfo : EIATTR_KPARAM_INFO
	.align		4
.L_35:
        /*0078*/ 	.byte	0x04, 0x17
        /*007a*/ 	.short	(.L_37 - .L_36)
.L_36:
        /*007c*/ 	.word	0x00000000
        /*0080*/ 	.short	0x0007
        /*0082*/ 	.short	0x0038
        /*0084*/ 	.byte	0x00, 0xf0, 0x11, 0x00


	//----- nvinfo : EIATTR_KPARAM_INFO
	.align		4
.L_37:
        /*0088*/ 	.byte	0x04, 0x17
        /*008a*/ 	.short	(.L_39 - .L_38)
.L_38:
        /*008c*/ 	.word	0x00000000
        /*0090*/ 	.short	0x0006
        /*0092*/ 	.short	0x0030
        /*0094*/ 	.byte	0x00, 0xf5, 0x21, 0x00


	//----- nvinfo : EIATTR_KPARAM_INFO
	.align		4
.L_39:
        /*0098*/ 	.byte	0x04, 0x17
        /*009a*/ 	.short	(.L_41 - .L_40)
.L_40:
        /*009c*/ 	.word	0x00000000
        /*00a0*/ 	.short	0x0005
        /*00a2*/ 	.short	0x0028
        /*00a4*/ 	.byte	0x00, 0xf5, 0x21, 0x00


	//----- nvinfo : EIATTR_KPARAM_INFO
	.align		4
.L_41:
        /*00a8*/ 	.byte	0x04, 0x17
        /*00aa*/ 	.short	(.L_43 - .L_42)
.L_42:
        /*00ac*/ 	.word	0x00000000
        /*00b0*/ 	.short	0x0004
        /*00b2*/ 	.short	0x0020
        /*00b4*/ 	.byte	0x00, 0xf0, 0x11, 0x00


	//----- nvinfo : EIATTR_KPARAM_INFO
	.align		4
.L_43:
        /*00b8*/ 	.byte	0x04, 0x17
        /*00ba*/ 	.short	(.L_45 - .L_44)
.L_44:
        /*00bc*/ 	.word	0x00000000
        /*00c0*/ 	.short	0x0003
        /*00c2*/ 	.short	0x0018
        /*00c4*/ 	.byte	0x00, 0xf5, 0x21, 0x00


	//----- nvinfo : EIATTR_KPARAM_INFO
	.align		4
.L_45:
        /*00c8*/ 	.byte	0x04, 0x17
        /*00ca*/ 	.short	(.L_47 - .L_46)
.L_46:
        /*00cc*/ 	.word	0x00000000
        /*00d0*/ 	.short	0x0002
        /*00d2*/ 	.short	0x0010
        /*00d4*/ 	.byte	0x00, 0xf5, 0x21, 0x00


	//----- nvinfo : EIATTR_KPARAM_INFO
	.align		4
.L_47:
        /*00d8*/ 	.byte	0x04, 0x17
        /*00da*/ 	.short	(.L_49 - .L_48)
.L_48:
        /*00dc*/ 	.word	0x00000000
        /*00e0*/ 	.short	0x0001
        /*00e2*/ 	.short	0x0008
        /*00e4*/ 	.byte	0x00, 0xf5, 0x21, 0x00


	//----- nvinfo : EIATTR_KPARAM_INFO
	.align		4
.L_49:
        /*00e8*/ 	.byte	0x04, 0x17
        /*00ea*/ 	.short	(.L_51 - .L_50)
.L_50:
        /*00ec*/ 	.word	0x00000000
        /*00f0*/ 	.short	0x0000
        /*00f2*/ 	.short	0x0000
        /*00f4*/ 	.byte	0x00, 0xf5, 0x21, 0x00


	//----- nvinfo : EIATTR_SPARSE_MMA_MASK
	.align		4
.L_51:
        /*00f8*/ 	.byte	0x03, 0x50
        /*00fa*/ 	.short	0x0000


	//----- nvinfo : EIATTR_MAXREG_COUNT
	.align		4
        /*00fc*/ 	.byte	0x03, 0x1b
        /*00fe*/ 	.short	0x00ff


	//----- nvinfo : EIATTR_MERCURY_ISA_VERSION
	.align		4
        /*0100*/ 	.byte	0x03, 0x5f
        /*0102*/ 	.short	0x0101


	//----- nvinfo : EIATTR_VRC_CTA_INIT_COUNT
	.align		4
        /*0104*/ 	.byte	0x02, 0x4a
	.zero		1
	.zero		1


	//----- nvinfo : EIATTR_EXIT_INSTR_OFFSETS
	.align		4
        /*0108*/ 	.byte	0x04, 0x1c
        /*010a*/ 	.short	(.L_53 - .L_52)


	//   ....[0]....
.L_52:
        /*010c*/ 	.word	0x00000080


	//   ....[1]....
        /*0110*/ 	.word	0x00000d50


	//   ....[2]....
        /*0114*/ 	.word	0x00000d80


	//   ....[3]....
        /*0118*/ 	.word	0x00001840


	//   ....[4]....
        /*011c*/ 	.word	0x000025a0


	//----- nvinfo : EIATTR_CRS_STACK_SIZE
	.align		4
.L_53:
        /*0120*/ 	.byte	0x04, 0x1e
        /*0122*/ 	.short	(.L_55 - .L_54)
.L_54:
        /*0124*/ 	.word	0x00000000


	//----- nvinfo : EIATTR_CBANK_PARAM_SIZE
	.align		4
.L_55:
        /*0128*/ 	.byte	0x03, 0x19
        /*012a*/ 	.short	0x0070


	//----- nvinfo : EIATTR_PARAM_CBANK
	.align		4
        /*012c*/ 	.byte	0x04, 0x0a
        /*012e*/ 	.short	(.L_57 - .L_56)
	.align		4
.L_56:
        /*0130*/ 	.word	index@(.nv.constant0._Z17evacuation_kernelPPiS0_PxS1_iS1_S1_iiiS1_S1_S1_S1_S_)
        /*0134*/ 	.short	0x0380
        /*0136*/ 	.short	0x0070


	//----- nvinfo : EIATTR_SW_WAR
	.align		4
.L_57:
        /*0138*/ 	.byte	0x04, 0x36
        /*013a*/ 	.short	(.L_59 - .L_58)
.L_58:
        /*013c*/ 	.word	0x00000008
.L_59:


//--------------------- .nv.info._Z11relax_edgesPPiS0_S_iiPxi --------------------------
	.section	.nv.info._Z11relax_edgesPPiS0_S_iiPxi,"",@"SHT_CUDA_INFO"
	.sectionflags	@""
	.align	4


	//----- nvinfo : EIATTR_CUDA_API_VERSION
	.align		4
        /*0000*/ 	.byte	0x04, 0x37
        /*0002*/ 	.short	(.L_61 - .L_60)
.L_60:
        /*0004*/ 	.word	0x00000082


	//----- nvinfo : EIATTR_KPARAM_INFO
	.align		4
.L_61:
        /*0008*/ 	.byte	0x04, 0x17
        /*000a*/ 	.short	(.L_63 - .L_62)
.L_62:
        /*000c*/ 	.word	0x00000000
        /*0010*/ 	.short	0x0006
        /*0012*/ 	.short	0x0028
        /*0014*/ 	.byte	0x00, 0xf0, 0x11, 0x00


	//----- nvinfo : EIATTR_KPARAM_INFO
	.align		4
.L_63:
        /*0018*/ 	.byte	0x04, 0x17
        /*001a*/ 	.short	(.L_65 - .L_64)
.L_64:
        /*001c*/ 	.word	0x00000000
        /*0020*/ 	.short	0x0005
        /*0022*/ 	.short	0x0020
        /*0024*/ 	.byte	0x00, 0xf5, 0x21, 0x00


	//----- nvinfo : EIATTR_KPARAM_INFO
	.align		4
.L_65:
        /*0028*/ 	.byte	0x04, 0x17
        /*002a*/ 	.short	(.L_67 - .L_66)
.L_66:
        /*002c*/ 	.word	0x00000000
        /*0030*/ 	.short	0x0004
        /*0032*/ 	.short	0x001c
        /*0034*/ 	.byte	0x00, 0xf0, 0x11, 0x00


	//----- nvinfo : EIATTR_KPARAM_INFO
	.align		4
.L_67:
        /*0038*/ 	.byte	0x04, 0x17
        /*003a*/ 	.short	(.L_69 - .L_68)
.L_68:
        /*003c*/ 	.word	0x00000000
        /*0040*/ 	.short	0x0003
        /*0042*/ 	.short	0x0018
        /*0044*/ 	.byte	0x00, 0xf0, 0x11, 0x00


	//----- nvinfo : EIATTR_KPARAM_INFO
	.align		4
.L_69:
        /*0048*/ 	.byte	0x04, 0x17
        /*004a*/ 	.short	(.L_71 - .L_70)
.L_70:
        /*004c*/ 	.word	0x00000000
        /*0050*/ 	.short	0x0002
        /*0052*/ 	.short	0x0010
        /*0054*/ 	.byte	0x00, 0xf5, 0x21, 0x00


	//----- nvinfo : EIATTR_KPARAM_INFO
	.align		4
.L_71:
        /*0058*/ 	.byte	0x04, 0x17
        /*005a*/ 	.short	(.L_73 - .L_72)
.L_72:
        /*005c*/ 	.word	0x00000000
        /*0060*/ 	.short	0x0001
        /*0062*/ 	.short	0x0008
        /*0064*/ 	.byte	0x00, 0xf5, 0x21, 0x00


	//----- nvinfo : EIATTR_KPARAM_INFO
	.align		4
.L_73:
        /*0068*/ 	.byte	0x04, 0x17
        /*006a*/ 	.short	(.L_75 - .L_74)
.L_74:
        /*006c*/ 	.word	0x00000000
        /*0070*/ 	.short	0x0000
        /*0072*/ 	.short	0x0000
        /*0074*/ 	.byte	0x00, 0xf5, 0x21, 0x00


	//----- nvinfo : EIATTR_SPARSE_MMA_MASK
	.align		4
.L_75:
        /*0078*/ 	.byte	0x03, 0x50
        /*007a*/ 	.short	0x0000


	//----- nvinfo : EIATTR_MAXREG_COUNT
	.align		4
        /*007c*/ 	.byte	0x03, 0x1b
        /*007e*/ 	.short	0x00ff


	//----- nvinfo : EIATTR_MERCURY_ISA_VERSION
	.align		4
        /*0080*/ 	.byte	0x03, 0x5f
        /*0082*/ 	.short	0x0101


	//----- nvinfo : EIATTR_VRC_CTA_INIT_COUNT
	.align		4
        /*0084*/ 	.byte	0x02, 0x4a
	.zero		1
	.zero		1


	//----- nvinfo : EIATTR_EXIT_INSTR_OFFSETS
	.align		4
        /*0088*/ 	.byte	0x04, 0x1c
        /*008a*/ 	.short	(.L_77 - .L_76)


	//   ....[0]....
.L_76:
        /*008c*/ 	.word	0x00000090


	//   ....[1]....
        /*0090*/ 	.word	0x00000410


	//   ....[2]....
        /*0094*/ 	.word	0x00000450


	//   ....[3]....
        /*0098*/ 	.word	0x00000490


	//----- nvinfo : EIATTR_CRS_STACK_SIZE
	.align		4
.L_77:
        /*009c*/ 	.byte	0x04, 0x1e
        /*009e*/ 	.short	(.L_79 - .L_78)
.L_78:
        /*00a0*/ 	.word	0x00000000


	//----- nvinfo : EIATTR_CBANK_PARAM_SIZE
	.align		4
.L_79:
        /*00a4*/ 	.byte	0x03, 0x19
        /*00a6*/ 	.short	0x002c


	//----- nvinfo : EIATTR_PARAM_CBANK
	.align		4
        /*00a8*/ 	.byte	0x04, 0x0a
        /*00aa*/ 	.short	(.L_81 - .L_80)
	.align		4
.L_80:
        /*00ac*/ 	.word	index@(.nv.constant0._Z11relax_edgesPPiS0_S_iiPxi)
        /*00b0*/ 	.short	0x0380
        /*00b2*/ 	.short	0x002c


	//----- nvinfo : EIATTR_SW_WAR
	.align		4
.L_81:
        /*00b4*/ 	.byte	0x04, 0x36
        /*00b6*/ 	.short	(.L_83 - .L_82)
.L_82:
        /*00b8*/ 	.word	0x00000008
.L_83:


//--------------------- .nv.info._Z11init_kernelPPiS0_Pxii --------------------------
	.section	.nv.info._Z11init_kernelPPiS0_Pxii,"",@"SHT_CUDA_INFO"
	.sectionflags	@""
	.align	4


	//----- nvinfo : EIATTR_CUDA_API_VERSION
	.align		4
        /*0000*/ 	.byte	0x04, 0x37
        /*0002*/ 	.short	(.L_85 - .L_84)
.L_84:
        /*0004*/ 	.word	0x00000082


	//----- nvinfo : EIATTR_KPARAM_INFO
	.align		4
.L_85:
        /*0008*/ 	.byte	0x04, 0x17
        /*000a*/ 	.short	(.L_87 - .L_86)
.L_86:
        /*000c*/ 	.word	0x00000000
        /*0010*/ 	.short	0x0004
        /*0012*/ 	.short	0x001c
        /*0014*/ 	.byte	0x00, 0xf0, 0x11, 0x00


	//----- nvinfo : EIATTR_KPARAM_INFO
	.align		4
.L_87:
        /*0018*/ 	.byte	0x04, 0x17
        /*001a*/ 	.short	(.L_89 - .L_88)
.L_88:
        /*001c*/ 	.word	0x00000000
        /*0020*/ 	.short	0x0003
        /*0022*/ 	.short	0x0018
        /*0024*/ 	.byte	0x00, 0xf0, 0x11, 0x00


	//----- nvinfo : EIATTR_KPARAM_INFO
	.align		4
.L_89:
        /*0028*/ 	.byte	0x04, 0x17
        /*002a*/ 	.short	(.L_91 - .L_90)
.L_90:
        /*002c*/ 	.word	0x00000000
        /*0030*/ 	.short	0x0002
        /*0032*/ 	.short	0x0010
        /*0034*/ 	.byte	0x00, 0xf5, 0x21, 0x00


	//----- nvinfo : EIATTR_KPARAM_INFO
	.align		4
.L_91:
        /*0038*/ 	.byte	0x04, 0x17
        /*003a*/ 	.short	(.L_93 - .L_92)
.L_92:
        /*003c*/ 	.word	0x00000000
        /*0040*/ 	.short	0x0001
        /*0042*/ 	.short	0x0008
        /*0044*/ 	.byte	0x00, 0xf5, 0x21, 0x00


	//----- nvinfo : EIATTR_KPARAM_INFO
	.align		4
.L_93:
        /*0048*/ 	.byte	0x04, 0x17
        /*004a*/ 	.short	(.L_95 - .L_94)
.L_94:
        /*004c*/ 	.word	0x00000000
        /*0050*/ 	.short	0x0000
        /*0052*/ 	.short	0x0000
        /*0054*/ 	.byte	0x00, 0xf5, 0x21, 0x00


	//----- nvinfo : EIATTR_SPARSE_MMA_MASK
	.align		4
.L_95:
        /*0058*/ 	.byte	0x03, 0x50
        /*005a*/ 	.short	0x0000


	//----- nvinfo : EIATTR_MAXREG_COUNT
	.align		4
        /*005c*/ 	.byte	0x03, 0x1b
        /*005e*/ 	.short	0x00ff


	//----- nvinfo : EIATTR_MERCURY_ISA_VERSION
	.align		4
        /*0060*/ 	.byte	0x03, 0x5f
        /*0062*/ 	.short	0x0101


	//----- nvinfo : EIATTR_VRC_CTA_INIT_COUNT
	.align		4
        /*0064*/ 	.byte	0x02, 0x4a
	.zero		1
	.zero		1


	//----- nvinfo : EIATTR_EXIT_INSTR_OFFSETS
	.align		4
        /*0068*/ 	.byte	0x04, 0x1c
        /*006a*/ 	.short	(.L_97 - .L_96)


	//   ....[0]....
.L_96:
        /*006c*/ 	.word	0x00000070


	//   ....[1]....
        /*0070*/ 	.word	0x00000b10


	//   ....[2]....
        /*0074*/ 	.word	0x00000e10


	//   ....[3]....
        /*0078*/ 	.word	0x00000f50


	//   ....[4]....
        /*007c*/ 	.word	0x00001050


	//   ....[5]....
        /*0080*/ 	.word	0x000010c0


	//----- nvinfo : EIATTR_CRS_STACK_SIZE
	.align		4
.L_97:
        /*0084*/ 	.byte	0x04, 0x1e
        /*0086*/ 	.short	(.L_99 - .L_98)
.L_98:
        /*0088*/ 	.word	0x00000000


	//----- nvinfo : EIATTR_CBANK_PARAM_SIZE
	.align		4
.L_99:
        /*008c*/ 	.byte	0x03, 0x19
        /*008e*/ 	.short	0x0020


	//----- nvinfo : EIATTR_PARAM_CBANK
	.align		4
        /*0090*/ 	.byte	0x04, 0x0a
        /*0092*/ 	.short	(.L_101 - .L_100)
	.align		4
.L_100:
        /*0094*/ 	.word	index@(.nv.constant0._Z11init_kernelPPiS0_Pxii)
        /*0098*/ 	.short	0x0380
        /*009a*/ 	.short	0x0020


	//----- nvinfo : EIATTR_SW_WAR
	.align		4
.L_101:
        /*009c*/ 	.byte	0x04, 0x36
        /*009e*/ 	.short	(.L_103 - .L_102)
.L_102:
        /*00a0*/ 	.word	0x00000008
.L_103:


//--------------------- .nv.callgraph             --------------------------
	.section	.nv.callgraph,"",@"SHT_CUDA_CALLGRAPH"
	.align	4
	.sectionentsize	8
	.align		4
        /*0000*/ 	.word	0x00000000
	.align		4
        /*0004*/ 	.word	0xffffffff
	.align		4
        /*0008*/ 	.word	0x00000000
	.align		4
        /*000c*/ 	.word	0xfffffffe
	.align		4
        /*0010*/ 	.word	0x00000000
	.align		4
        /*0014*/ 	.word	0xfffffffd
	.align		4
        /*0018*/ 	.word	0x00000000
	.align		4
        /*001c*/ 	.word	0xfffffffc


//--------------------- .nv.constant4             --------------------------
	.section	.nv.constant4,"a",@progbits
	.align	8
	.align		8
.nv.constant4:
        /*0000*/ 	.dword	road_availability_time
	.align		8
        /*0008*/ 	.dword	road_last_user


//--------------------- .text._Z17evacuation_kernelPPiS0_PxS1_iS1_S1_iiiS1_S1_S1_S1_S_ --------------------------
	.section	.text._Z17evacuation_kernelPPiS0_PxS1_iS1_S1_iiiS1_S1_S1_S1_S_,"ax",@progbits
	.align	128
        .global         _Z17evacuation_kernelPPiS0_PxS1_iS1_S1_iiiS1_S1_S1_S1_S_
        .type           _Z17evacuation_kernelPPiS0_PxS1_iS1_S1_iiiS1_S1_S1_S1_S_,@function
        .size           _Z17evacuation_kernelPPiS0_PxS1_iS1_S1_iiiS1_S1_S1_S1_S_,(.L_x_68 - _Z17evacuation_kernelPPiS0_PxS1_iS1_S1_iiiS1_S1_S1_S1_S_)
        .other          _Z17evacuation_kernelPPiS0_PxS1_iS1_S1_iiiS1_S1_S1_S1_S_,@"STO_CUDA_ENTRY STV_DEFAULT"
_Z17evacuation_kernelPPiS0_PxS1_iS1_S1_iiiS1_S1_S1_S1_S_:
.text._Z17evacuation_kernelPPiS0_PxS1_iS1_S1_iiiS1_S1_S1_S1_S_:
[----:B------:R-:W0:Y:S01]  /*0000*/  LDC R1, c[0x0][0x37c] ;  /* 0x0000df00ff017b82 */ /* 0x000e220000000800 */
[----:B------:R-:W1:Y:S07]  /*0010*/  S2R R3, SR_TID.X ;  /* 0x0000000000037919 */ /* 0x000e6e0000002100 */
[----:B------:R-:W1:Y:S01]  /*0020*/  S2UR UR4, SR_CTAID.X ;  /* 0x00000000000479c3 */ /* 0x000e620000002500 */
[----:B------:R-:W2:Y:S01]  /*0030*/  LDCU UR5, c[0x0][0x3a0] ;  /* 0x00007400ff0577ac */ /* 0x000ea20008000800 */
[----:B0-----:R-:W-:-:S06]  /*0040*/  VIADD R1, R1, 0xfffe69c0 ;  /* 0xfffe69c001017836 */ /* 0x001fcc0000000000 */
[----:B------:R-:W1:Y:S02]  /*0050*/  LDC R0, c[0x0][0x360] ;  /* 0x0000d800ff007b82 */ /* 0x000e640000000800 */
[----:B-1----:R-:W-:-:S05]  /*0060*/  IMAD R0, R0, UR4, R3 ;  /* 0x0000000400007c24 */ /* 0x002fca000f8e0203 */
[----:B--2---:R-:W-:-:S13]  /*0070*/  ISETP.GE.AND P0, PT, R0, UR5, PT ;  /* 0x0000000500007c0c */ /* 0x004fda000bf06270 */
[----:B------:R-:W-:Y:S05]  /*0080*/  @P0 EXIT ;  /* 0x000000000000094d */ /* 0x000fea0003800000 */
[----:B------:R-:W0:Y:S01]  /*0090*/  LDC.64 R6, c[0x0][0x398] ;  /* 0x0000e600ff067b82 */ /* 0x000e220000000a00 */
[----:B------:R-:W-:Y:S01]  /*00a0*/  IMAD.SHL.U32 R5, R0, 0x2, RZ ;  /* 0x0000000200057824 */ /* 0x000fe200078e00ff */
[----:B------:R-:W1:Y:S06]  /*00b0*/  LDCU.64 UR4, c[0x0][0x358] ;  /* 0x00006b00ff0477ac */ /* 0x000e6c0008000a00 */
[----:B------:R-:W2:Y:S08]  /*00c0*/  LDC.64 R2, c[0x0][0x390] ;  /* 0x0000e400ff027b82 */ /* 0x000eb00000000a00 */
[----:B------:R-:W3:Y:S01]  /*00d0*/  LDC.64 R12, c[0x0][0x3d8] ;  /* 0x0000f600ff0c7b82 */ /* 0x000ee20000000a00 */
[----:B0-----:R-:W-:-:S07]  /*00e0*/  IMAD.WIDE R6, R5, 0x8, R6 ;  /* 0x0000000805067825 */ /* 0x001fce00078e0206 */
[----:B------:R-:W0:Y:S01]  /*00f0*/  LDC.64 R4, c[0x0][0x3c8] ;  /* 0x0000f200ff047b82 */ /* 0x000e220000000a00 */
[----:B------:R4:W-:Y:S04]  /*0100*/  STL.U8 [R1+0xfa0], RZ ;  /* 0x000fa0ff01007387 */ /* 0x0009e80000100000 */
[----:B-1----:R-:W5:Y:S01]  /*0110*/  LDG.E.64 R10, desc[UR4][R6.64] ;  /* 0x00000004060a7981 */ /* 0x002f62000c1e1b00 */
[----:B--2---:R-:W-:-:S03]  /*0120*/  IMAD.WIDE R2, R0, 0x8, R2 ;  /* 0x0000000800027825 */ /* 0x004fc600078e0202 */
[----:B------:R-:W5:Y:S04]  /*0130*/  LDG.E.64 R8, desc[UR4][R6.64+0x8] ;  /* 0x0000080406087981 */ /* 0x000f68000c1e1b00 */
[----:B------:R3:W5:Y:S04]  /*0140*/  LDG.E R14, desc[UR4][R2.64] ;  /* 0x00000004020e7981 */ /* 0x000768000c1e1900 */
[----:B------:R4:W-:Y:S01]  /*0150*/  STL.U8 [R1+0xfa1], RZ ;  /* 0x000fa1ff01007387 */ /* 0x0009e20000100000 */
[----:B---3--:R-:W-:-:S04]  /*0160*/  IMAD.WIDE R2, R0, 0x8, R12 ;  /* 0x0000000800027825 */ /* 0x008fc800078e020c */
[----:B0-----:R-:W-:Y:S01]  /*0170*/  IMAD.WIDE R4, R0, 0x8, R4 ;  /* 0x0000000800047825 */ /* 0x001fe200078e0204 */
[----:B------:R4:W-:Y:S04]  /*0180*/  STL.U8 [R1+0xfa2], RZ ;  /* 0x000fa2ff01007387 */ /* 0x0009e80000100000 */
[----:B------:R4:W-:Y:S04]  /*0190*/  STG.E.64 desc[UR4][R4.64], RZ ;  /* 0x000000ff04007986 */ /* 0x0009e8000c101b04 */
[----:B------:R4:W-:Y:S04]  /*01a0*/  STL.U8 [R1+0xfa3], RZ ;  /* 0x000fa3ff01007387 */ /* 0x0009e80000100000 */
[----:B------:R4:W-:Y:S04]  /*01b0*/  STL.U8 [R1+0xfa4], RZ ;  /* 0x000fa4ff01007387 */ /* 0x0009e80000100000 */
[----:B------:R4:W-:Y:S04]  /*01c0*/  STL.U8 [R1+0xfa5], RZ ;  /* 0x000fa5ff01007387 */ /* 0x0009e80000100000 */
[----:B------:R4:W-:Y:S04]  /*01d0*/  STL.U8 [R1+0xfa6], RZ ;  /* 0x000fa6ff01007387 */ /* 0x0009e80000100000 */
[----:B------:R4:W-:Y:S04]  /*01e0*/  STL.U8 [R1+0xfa7], RZ ;  /* 0x000fa7ff01007387 */ /* 0x0009e80000100000 */
[----:B------:R4:W-:Y:S04]  /*01f0*/  STL.U8 [R1+0xfa8], RZ ;  /* 0x000fa8ff01007387 */ /* 0x0009e80000100000 */
[----:B------:R4:W-:Y:S04]  /*0200*/  STL.U8 [R1+0xfa9], RZ ;  /* 0x000fa9ff01007387 */ /* 0x0009e80000100000 */
[----:B------:R4:W-:Y:S01]  /*0210*/  STG.E.64 desc[UR4][R2.64], RZ ;  /* 0x000000ff02007986 */ /* 0x0009e2000c101b04 */
[----:B------:R-:W-:-:S02]  /*0220*/  IMAD.MOV.U32 R6, RZ, RZ, 0xa ;  /* 0x0000000aff067424 */ /* 0x000fc400078e00ff */
[----:B------:R-:W-:-:S07]  /*0230*/  IMAD.MOV.U32 R7, RZ, RZ, RZ ;  /* 0x000000ffff077224 */ /* 0x000fce00078e00ff */
.L_x_0:
[----:B0-----:R-:W-:Y:S01]  /*0240*/  IMAD.IADD R12, R1, 0x1, R6 ;  /* 0x00000001010c7824 */ /* 0x001fe200078e0206 */
[----:B------:R-:W-:-:S04]  /*0250*/  IADD3 R6, P0, PT, R6, 0xa5, RZ ;  /* 0x000000a506067810 */ /* 0x000fc80007f1e0ff */
[----:B------:R0:W-:Y:S01]  /*0260*/  STL.U8 [R12+0xfa0], RZ ;  /* 0x000fa0ff0c007387 */ /* 0x0001e20000100000 */
[----:B------:R-:W-:Y:S01]  /*0270*/  IMAD.X R7, RZ, RZ, R7, P0 ;  /* 0x000000ffff077224 */ /* 0x000fe200000e0607 */
[----:B------:R-:W-:Y:S02]  /*0280*/  ISETP.GE.U32.AND P0, PT, R6, 0x186a0, PT ;  /* 0x000186a00600780c */ /* 0x000fe40003f06070 */
[----:B------:R0:W-:Y:S02]  /*0290*/  STL.U8 [R12+0xfa1], RZ ;  /* 0x000fa1ff0c007387 */ /* 0x0001e40000100000 */
[----:B------:R-:W-:Y:S02]  /*02a0*/  ISETP.GE.U32.AND.EX P0, PT, R7, RZ, PT, P0 ;  /* 0x000000ff0700720c */ /* 0x000fe40003f06100 */
[----:B------:R0:W-:Y:S04]  /*02b0*/  STL.U8 [R12+0xfa2], RZ ;  /* 0x000fa2ff0c007387 */ /* 0x0001e80000100000 */
        /* <DEDUP_REMOVED lines=161> */
[----:B------:R0:W-:Y:S01]  /*0cd0*/  STL.U8 [R12+0x1044], RZ ;  /* 0x001044ff0c007387 */ /* 0x0001e20000100000 */
[----:B------:R-:W-:Y:S05]  /*0ce0*/  @!P0 BRA `(.L_x_0) ;  /* 0xfffffff400548947 */ /* 0x000fea000383ffff */
[----:B-----5:R-:W-:-:S04]  /*0cf0*/  ISETP.GT.U32.AND P0, PT, R10, R8, PT ;  /* 0x000000080a00720c */ /* 0x020fc80003f04070 */
[----:B------:R-:W-:-:S04]  /*0d00*/  ISETP.GT.AND.EX P0, PT, R11, R9, PT, P0 ;  /* 0x000000090b00720c */ /* 0x000fc80003f04300 */
[----:B------:R-:W-:Y:S02]  /*0d10*/  SEL R6, R10, R8, P0 ;  /* 0x000000080a067207 */ /* 0x000fe40000000000 */
[----:B------:R-:W-:Y:S02]  /*0d20*/  SEL R7, R11, R9, P0 ;  /* 0x000000090b077207 */ /* 0x000fe40000000000 */
[----:B------:R-:W-:-:S04]  /*0d30*/  ISETP.GE.U32.AND P0, PT, R6, 0x1, PT ;  /* 0x000000010600780c */ /* 0x000fc80003f06070 */
[----:B------:R-:W-:-:S13]  /*0d40*/  ISETP.GE.AND.EX P0, PT, R7, RZ, PT, P0 ;  /* 0x000000ff0700720c */ /* 0x000fda0003f06300 */
[----:B------:R-:W-:Y:S05]  /*0d50*/  @!P0 EXIT ;  /* 0x000000000000894d */ /* 0x000fea0003800000 */
[----:B------:R-:W1:Y:S02]  /*0d60*/  LDC R18, c[0x0][0x3b8] ;  /* 0x0000ee00ff127b82 */ /* 0x000e640000000800 */
[----:B-1----:R-:W-:-:S13]  /*0d70*/  ISETP.GE.AND P0, PT, R18, 0x1, PT ;  /* 0x000000011200780c */ /* 0x002fda0003f06270 */
[----:B------:R-:W-:Y:S05]  /*0d80*/  @!P0 EXIT ;  /* 0x000000000000894d */ /* 0x000fea0003800000 */
[C---:B------:R-:W-:Y:S01]  /*0d90*/  LOP3.LUT R7, R18.reuse, 0x3, RZ, 0xc0, !PT ;  /* 0x0000000312077812 */ /* 0x040fe200078ec0ff */
[----:B------:R-:W-:Y:S01]  /*0da0*/  IMAD.MOV.U32 R6, RZ, RZ, R14 ;  /* 0x000000ffff067224 */ /* 0x000fe200078e000e */
[----:B------:R-:W-:Y:S01]  /*0db0*/  LOP3.LUT R18, R18, 0x7ffffffc, RZ, 0xc0, !PT ;  /* 0x7ffffffc12127812 */ /* 0x000fe200078ec0ff */
[----:B------:R-:W-:Y:S01]  /*0dc0*/  IMAD R19, R0, 0xbb8, RZ ;  /* 0x00000bb800137824 */ /* 0x000fe200078e02ff */
[----:B------:R-:W1:Y:S06]  /*0dd0*/  LDCU UR6, c[0x0][0x3bc] ;  /* 0x00007780ff0677ac */ /* 0x000e6c0008000800 */
.L_x_41:
[----:B--2---:R-:W2:Y:S01]  /*0de0*/  LDCU UR7, c[0x0][0x3b8] ;  /* 0x00007700ff0777ac */ /* 0x004ea20008000800 */
[----:B------:R-:W-:Y:S01]  /*0df0*/  ISETP.NE.U32.AND P0, PT, R10, RZ, PT ;  /* 0x000000ff0a00720c */ /* 0x000fe20003f05070 */
[----:B-1-3--:R-:W-:Y:S01]  /*0e00*/  IMAD.MOV.U32 R32, RZ, RZ, -0x1 ;  /* 0xffffffffff207424 */ /* 0x00afe200078e00ff */
[----:B------:R-:W-:Y:S01]  /*0e10*/  ISETP.NE.U32.AND P1, PT, R8, RZ, PT ;  /* 0x000000ff0800720c */ /* 0x000fe20003f25070 */
[----:B------:R-:W-:Y:S01]  /*0e20*/  IMAD.MOV.U32 R20, RZ, RZ, 0x7fffffff ;  /* 0x7fffffffff147424 */ /* 0x000fe200078e00ff */
[----:B------:R-:W-:Y:S01]  /*0e30*/  ISETP.NE.AND.EX P0, PT, R11, RZ, PT, P0 ;  /* 0x000000ff0b00720c */ /* 0x000fe20003f05300 */
[----:B0-----:R-:W-:Y:S01]  /*0e40*/  IMAD.MOV.U32 R12, RZ, RZ, RZ ;  /* 0x000000ffff0c7224 */ /* 0x001fe200078e00ff */
[----:B-----5:R-:W-:Y:S02]  /*0e50*/  SHF.R.S32.HI R21, RZ, 0x1f, R6 ;  /* 0x0000001fff157819 */ /* 0x020fe40000011406 */
[----:B------:R-:W-:Y:S01]  /*0e60*/  ISETP.NE.AND.EX P0, PT, R9, RZ, !P0, P1 ;  /* 0x000000ff0900720c */ /* 0x000fe20004705310 */
[----:B--2---:R-:W-:-:S09]  /*0e70*/  UISETP.GE.U32.AND UP0, UPT, UR7, 0x4, UPT ;  /* 0x000000040700788c */ /* 0x004fd2000bf06070 */
[----:B------:R-:W-:Y:S05]  /*0e80*/  BRA.U !UP0, `(.L_x_1) ;  /* 0x0000000508587547 */ /* 0x000fea000b800000 */
[----:B------:R-:W-:Y:S01]  /*0e90*/  BSSY.RECONVERGENT B0, `(.L_x_2) ;  /* 0x0000054000007945 */ /* 0x000fe20003800200 */
[----:B------:R-:W-:Y:S02]  /*0ea0*/  IMAD.MOV.U32 R32, RZ, RZ, -0x1 ;  /* 0xffffffffff207424 */ /* 0x000fe400078e00ff */
[----:B------:R-:W-:Y:S02]  /*0eb0*/  IMAD.MOV.U32 R20, RZ, RZ, 0x7fffffff ;  /* 0x7fffffffff147424 */ /* 0x000fe400078e00ff */
[----:B------:R-:W-:-:S07]  /*0ec0*/  IMAD.MOV.U32 R12, RZ, RZ, RZ ;  /* 0x000000ffff0c7224 */ /* 0x000fce00078e00ff */
.L_x_11:
[----:B------:R-:W-:Y:S01]  /*0ed0*/  IMAD.IADD R24, R1, 0x1, R12 ;  /* 0x0000000101187824 */ /* 0x000fe200078e020c */
[----:B------:R-:W0:Y:S04]  /*0ee0*/  LDC.64 R14, c[0x0][0x380] ;  /* 0x0000e000ff0e7b82 */ /* 0x000e280000000a00 */
[----:B------:R-:W2:Y:S04]  /*0ef0*/  LDL.U8 R25, [R24+0xfa0] ;  /* 0x000fa00018197983 */ /* 0x000ea80000100000 */
[----:B------:R-:W3:Y:S01]  /*0f00*/  LDL.U8 R13, [R24+0xfa1] ;  /* 0x000fa100180d7983 */ /* 0x000ee20000100000 */
[----:B------:R-:W5:Y:S03]  /*0f10*/  LDC.64 R16, c[0x0][0x3b0] ;  /* 0x0000ec00ff107b82 */ /* 0x000f660000000a00 */
[----:B------:R-:W4:Y:S04]  /*0f20*/  LDL.U8 R22, [R24+0xfa2] ;  /* 0x000fa20018167983 */ /* 0x000f280000100000 */
[----:B------:R-:W4:Y:S01]  /*0f30*/  LDL.U8 R23, [R24+0xfa3] ;  /* 0x000fa30018177983 */ /* 0x000f220000100000 */
[----:B------:R-:W-:Y:S01]  /*0f40*/  BSSY.RECONVERGENT B1, `(.L_x_3) ;  /* 0x0000015000017945 */ /* 0x000fe20003800200 */
[----:B0-----:R-:W-:-:S04]  /*0f50*/  IMAD.WIDE.U32 R14, R12, 0x8, R14 ;  /* 0x000000080c0e7825 */ /* 0x001fc800078e000e */
[----:B-----5:R-:W-:Y:S01]  /*0f60*/  IMAD.WIDE.U32 R16, R12, 0x8, R16 ;  /* 0x000000080c107825 */ /* 0x020fe200078e0010 */
[----:B--2---:R-:W-:Y:S02]  /*0f70*/  ISETP.NE.AND P1, PT, R25, RZ, PT ;  /* 0x000000ff1900720c */ /* 0x004fe40003f25270 */
[----:B---3--:R-:W-:Y:S02]  /*0f80*/  ISETP.NE.AND P4, PT, R13, RZ, PT ;  /* 0x000000ff0d00720c */ /* 0x008fe40003f85270 */
[----:B----4-:R-:W-:Y:S02]  /*0f90*/  ISETP.NE.AND P2, PT, R22, RZ, PT ;  /* 0x000000ff1600720c */ /* 0x010fe40003f45270 */
[----:B------:R-:W-:-:S07]  /*0fa0*/  ISETP.NE.AND P3, PT, R23, RZ, PT ;  /* 0x000000ff1700720c */ /* 0x000fce0003f65270 */
[----:B------:R-:W-:Y:S06]  /*0fb0*/  @P1 BRA `(.L_x_4) ;  /* 0x0000000000341947 */ /* 0x000fec0003800000 */
[----:B------:R-:W2:Y:S02]  /*0fc0*/  LDG.E.64 R22, desc[UR4][R14.64] ;  /* 0x000000040e167981 */ /* 0x000ea4000c1e1b00 */
[----:B--2---:R-:W-:-:S04]  /*0fd0*/  LEA R22, P1, R6, R22, 0x2 ;  /* 0x0000001606167211 */ /* 0x004fc800078210ff */
[----:B------:R-:W-:-:S06]  /*0fe0*/  LEA.HI.X R23, R6, R23, R21, 0x2, P1 ;  /* 0x0000001706177211 */ /* 0x000fcc00008f1415 */
[----:B------:R-:W2:Y:S02]  /*0ff0*/  LD.E R23, desc[UR4][R22.64] ;  /* 0x0000000416177980 */ /* 0x000ea4000c101900 */
[----:B--2---:R-:W-:-:S13]  /*1000*/  ISETP.NE.AND P1, PT, R23, 0x7fffffff, PT ;  /* 0x7fffffff1700780c */ /* 0x004fda0003f25270 */
[----:B------:R-:W-:Y:S05]  /*1010*/  @!P1 BRA `(.L_x_4) ;  /* 0x00000000001c9947 */ /* 0x000fea0003800000 */
[----:B------:R-:W2:Y:S01]  /*1020*/  LDG.E.64 R24, desc[UR4][R16.64] ;  /* 0x0000000410187981 */ /* 0x000ea2000c1e1b00 */
[----:B-1----:R-:W-:Y:S02]  /*1030*/  ISETP.GT.AND P1, PT, R23, UR6, P0 ;  /* 0x0000000617007c0c */ /* 0x002fe40008724270 */
[----:B--2---:R-:W-:-:S04]  /*1040*/  ISETP.LT.U32.AND P5, PT, R24, 0x1, PT ;  /* 0x000000011800780c */ /* 0x004fc80003fa1070 */
[----:B------:R-:W-:-:S13]  /*1050*/  ISETP.LT.OR.EX P1, PT, R25, RZ, P1, P5 ;  /* 0x000000ff1900720c */ /* 0x000fda0000f21750 */
[----:B------:R-:W-:Y:S02]  /*1060*/  @!P1 ISETP.GE.AND P5, PT, R23, R20, PT ;  /* 0x000000141700920c */ /* 0x000fe40003fa6270 */
[----:B------:R-:W-:Y:S02]  /*1070*/  @!P1 VIMNMX R20, PT, PT, R20, R23, PT ;  /* 0x0000001714149248 */ /* 0x000fe40003fe0100 */
[----:B------:R-:W-:-:S09]  /*1080*/  @!P1 SEL R32, R12, R32, !P5 ;  /* 0x000000200c209207 */ /* 0x000fd20006800000 */
.L_x_4:
[----:B-1----:R-:W-:Y:S05]  /*1090*/  BSYNC.RECONVERGENT B1 ;  /* 0x0000000000017941 */ /* 0x002fea0003800200 */
.L_x_3:
[----:B------:R-:W-:Y:S04]  /*10a0*/  BSSY.RECONVERGENT B1, `(.L_x_5) ;  /* 0x000000f000017945 */ /* 0x000fe80003800200 */
[----:B------:R-:W-:Y:S05]  /*10b0*/  @P4 BRA `(.L_x_6) ;  /* 0x0000000000344947 */ /* 0x000fea0003800000 */
[----:B------:R-:W2:Y:S02]  /*10c0*/  LDG.E.64 R22, desc[UR4][R14.64+0x8] ;  /* 0x000008040e167981 */ /* 0x000ea4000c1e1b00 */
[----:B--2---:R-:W-:-:S04]  /*10d0*/  LEA R22, P1, R6, R22, 0x2 ;  /* 0x0000001606167211 */ /* 0x004fc800078210ff */
[----:B------:R-:W-:-:S06]  /*10e0*/  LEA.HI.X R23, R6, R23, R21, 0x2, P1 ;  /* 0x0000001706177211 */ /* 0x000fcc00008f1415 */
[----:B------:R-:W2:Y:S02]  /*10f0*/  LD.E R23, desc[UR4][R22.64] ;  /* 0x0000000416177980 */ /* 0x000ea4000c101900 */
[----:B--2---:R-:W-:-:S13]  /*1100*/  ISETP.NE.AND P1, PT, R23, 0x7fffffff, PT ;  /* 0x7fffffff1700780c */ /* 0x004fda0003f25270 */
[----:B------:R-:W-:Y:S05]  /*1110*/  @!P1 BRA `(.L_x_6) ;  /* 0x00000000001c9947 */ /* 0x000fea0003800000 */
[----:B------:R-:W2:Y:S01]  /*1120*/  LDG.E.64 R24, desc[UR4][R16.64+0x8] ;  /* 0x0000080410187981 */ /* 0x000ea2000c1e1b00 */
[----:B------:R-:W-:Y:S02]  /*1130*/  ISETP.GT.AND P1, PT, R23, UR6, P0 ;  /* 0x0000000617007c0c */ /* 0x000fe40008724270 */
[----:B--2---:R-:W-:-:S04]  /*1140*/  ISETP.LT.U32.AND P4, PT, R24, 0x1, PT ;  /* 0x000000011800780c */ /* 0x004fc80003f81070 */
[----:B------:R-:W-:-:S04]  /*1150*/  ISETP.LT.OR.EX P1, PT, R25, RZ, P1, P4 ;  /* 0x000000ff1900720c */ /* 0x000fc80000f21740 */
[----:B------:R-:W-:-:S09]  /*1160*/  ISETP.GE.OR P4, PT, R23, R20, P1 ;  /* 0x000000141700720c */ /* 0x000fd20000f86670 */
[----:B------:R-:W-:-:S04]  /*1170*/  @!P1 VIMNMX R20, PT, PT, R20, R23, PT ;  /* 0x0000001714149248 */ /* 0x000fc80003fe0100 */
[----:B------:R-:W-:-:S07]  /*1180*/  @!P4 VIADD R32, R12, 0x1 ;  /* 0x000000010c20c836 */ /* 0x000fce0000000000 */
.L_x_6:
[----:B------:R-:W-:Y:S05]  /*1190*/  BSYNC.RECONVERGENT B1 ;  /* 0x0000000000017941 */ /* 0x000fea0003800200 */
.L_x_5:
        /* <DEDUP_REMOVED lines=15> */
.L_x_8:
[----:B------:R-:W-:Y:S05]  /*1290*/  BSYNC.RECONVERGENT B1 ;  /* 0x0000000000017941 */ /* 0x000fea0003800200 */
.L_x_7:
        /* <DEDUP_REMOVED lines=15> */
.L_x_10:
[----:B------:R-:W-:Y:S05]  /*1390*/  BSYNC.RECONVERGENT B1 ;  /* 0x0000000000017941 */ /* 0x000fea0003800200 */
.L_x_9:
[----:B------:R-:W-:-:S05]  /*13a0*/  VIADD R12, R12, 0x4 ;  /* 0x000000040c0c7836 */ /* 0x000fca0000000000 */
[----:B------:R-:W-:-:S13]  /*13b0*/  ISETP.NE.AND P1, PT, R12, R18, PT ;  /* 0x000000120c00720c */ /* 0x000fda0003f25270 */
[----:B------:R-:W-:Y:S05]  /*13c0*/  @P1 BRA `(.L_x_11) ;  /* 0xfffffff800c01947 */ /* 0x000fea000383ffff */
[----:B------:R-:W-:Y:S05]  /*13d0*/  BSYNC.RECONVERGENT B0 ;  /* 0x0000000000007941 */ /* 0x000fea0003800200 */
.L_x_2:
[----:B------:R-:W-:-:S07]  /*13e0*/  IMAD.MOV.U32 R12, RZ, RZ, R18 ;  /* 0x000000ffff0c7224 */ /* 0x000fce00078e0012 */
.L_x_1:
[----:B------:R-:W-:-:S13]  /*13f0*/  ISETP.NE.AND P1, PT, R7, RZ, PT ;  /* 0x000000ff0700720c */ /* 0x000fda0003f25270 */
[----:B------:R-:W-:Y:S05]  /*1400*/  @!P1 BRA `(.L_x_12) ;  /* 0x0000000400089947 */ /* 0x000fea0003800000 */
[----:B------:R-:W-:Y:S01]  /*1410*/  IMAD.IADD R13, R1, 0x1, R12 ;  /* 0x00000001010d7824 */ /* 0x000fe200078e020c */
[----:B------:R-:W0:Y:S04]  /*1420*/  LDC.64 R16, c[0x0][0x380] ;  /* 0x0000e000ff107b82 */ /* 0x000e280000000a00 */
[----:B------:R-:W2:Y:S01]  /*1430*/  LDL.U8 R22, [R13+0xfa0] ;  /* 0x000fa0000d167983 */ /* 0x000ea20000100000 */
[----:B------:R-:W-:Y:S01]  /*1440*/  BSSY.RECONVERGENT B0, `(.L_x_13) ;  /* 0x0000015000007945 */ /* 0x000fe20003800200 */
[----:B------:R-:W-:Y:S02]  /*1450*/  ISETP.NE.AND P3, PT, R7, 0x1, PT ;  /* 0x000000010700780c */ /* 0x000fe40003f65270 */
[----:B------:R-:W3:Y:S01]  /*1460*/  LDC.64 R14, c[0x0][0x3b0] ;  /* 0x0000ec00ff0e7b82 */ /* 0x000ee20000000a00 */
[----:B0-----:R-:W-:-:S04]  /*1470*/  IMAD.WIDE.U32 R16, R12, 0x8, R16 ;  /* 0x000000080c107825 */ /* 0x001fc800078e0010 */
[----:B---3--:R-:W-:Y:S01]  /*1480*/  IMAD.WIDE.U32 R14, R12, 0x8, R14 ;  /* 0x000000080c0e7825 */ /* 0x008fe200078e000e */
[----:B--2---:R-:W-:-:S13]  /*1490*/  ISETP.NE.AND P1, PT, R22, RZ, PT ;  /* 0x000000ff1600720c */ /* 0x004fda0003f25270 */
        /* <DEDUP_REMOVED lines=8> */
[----:B------:R-:W0:Y:S02]  /*1520*/  LDCU UR7, c[0x0][0x3bc] ;  /* 0x00007780ff0777ac */ /* 0x000e240008000800 */
[----:B0-----:R-:W-:Y:S02]  /*1530*/  ISETP.GT.AND P1, PT, R23, UR7, P0 ;  /* 0x0000000717007c0c */ /* 0x001fe40008724270 */
[----:B--2---:R-:W-:-:S04]  /*1540*/  ISETP.LT.U32.AND P2, PT, R24, 0x1, PT ;  /* 0x000000011800780c */ /* 0x004fc80003f41070 */
[----:B------:R-:W-:-:S13]  /*1550*/  ISETP.LT.OR.EX P1, PT, R25, RZ, P1, P2 ;  /* 0x000000ff1900720c */ /* 0x000fda0000f21720 */
[CC--:B------:R-:W-:Y:S02]  /*1560*/  @!P1 ISETP.GE.AND P2, PT, R23.reuse, R20.reuse, PT ;  /* 0x000000141700920c */ /* 0x0c0fe40003f46270 */
[----:B------:R-:W-:Y:S02]  /*1570*/  @!P1 VIMNMX R20, PT, PT, R23, R20, PT ;  /* 0x0000001417149248 */ /* 0x000fe40003fe0100 */
[----:B------:R-:W-:-:S09]  /*1580*/  @!P1 SEL R32, R12, R32, !P2 ;  /* 0x000000200c209207 */ /* 0x000fd20005000000 */
.L_x_14:
[----:B-1----:R-:W-:Y:S05]  /*1590*/  BSYNC.RECONVERGENT B0 ;  /* 0x0000000000007941 */ /* 0x002fea0003800200 */
.L_x_13:
[----:B------:R-:W-:Y:S04]  /*15a0*/  BSSY.RECONVERGENT B0, `(.L_x_12) ;  /* 0x0000028000007945 */ /* 0x000fe80003800200 */
[----:B------:R-:W-:Y:S05]  /*15b0*/  @!P3 BRA `(.L_x_15) ;  /* 0x000000000098b947 */ /* 0x000fea0003800000 */
[----:B------:R-:W2:Y:S01]  /*15c0*/  LDL.U8 R22, [R13+0xfa1] ;  /* 0x000fa1000d167983 */ /* 0x000ea20000100000 */
[----:B------:R-:W-:Y:S01]  /*15d0*/  BSSY.RECONVERGENT B1, `(.L_x_16) ;  /* 0x0000012000017945 */ /* 0x000fe20003800200 */
[----:B------:R-:W-:Y:S02]  /*15e0*/  ISETP.NE.AND P3, PT, R7, 0x2, PT ;  /* 0x000000020700780c */ /* 0x000fe40003f65270 */
        /* <DEDUP_REMOVED lines=12> */
[----:B------:R-:W-:-:S04]  /*16b0*/  ISETP.LT.OR.EX P1, PT, R25, RZ, P1, P2 ;  /* 0x000000ff1900720c */ /* 0x000fc80000f21720 */
[----:B------:R-:W-:-:S09]  /*16c0*/  ISETP.GE.OR P2, PT, R23, R20, P1 ;  /* 0x000000141700720c */ /* 0x000fd20000f46670 */
[----:B------:R-:W-:-:S04]  /*16d0*/  @!P1 VIMNMX R20, PT, PT, R23, R20, PT ;  /* 0x0000001417149248 */ /* 0x000fc80003fe0100 */
[----:B------:R-:W-:-:S07]  /*16e0*/  @!P2 VIADD R32, R12, 0x1 ;  /* 0x000000010c20a836 */ /* 0x000fce0000000000 */
.L_x_17:
[----:B------:R-:W-:Y:S05]  /*16f0*/  BSYNC.RECONVERGENT B1 ;  /* 0x0000000000017941 */ /* 0x000fea0003800200 */
.L_x_16:
[----:B------:R-:W-:Y:S05]  /*1700*/  @!P3 BRA `(.L_x_15) ;  /* 0x000000000044b947 */ /* 0x000fea0003800000 */
[----:B------:R-:W2:Y:S02]  /*1710*/  LDL.U8 R13, [R13+0xfa2] ;  /* 0x000fa2000d0d7983 */ /* 0x000ea40000100000 */
        /* <DEDUP_REMOVED lines=16> */
.L_x_15:
[----:B------:R-:W-:Y:S05]  /*1820*/  BSYNC.RECONVERGENT B0 ;  /* 0x0000000000007941 */ /* 0x000fea0003800200 */
.L_x_12:
[----:B------:R-:W-:-:S13]  /*1830*/  ISETP.NE.AND P0, PT, R32, -0x1, PT ;  /* 0xffffffff2000780c */ /* 0x000fda0003f05270 */
[----:B-1----:R-:W-:Y:S05]  /*1840*/  @!P0 EXIT ;  /* 0x000000000000894d */ /* 0x002fea0003800000 */
[----:B------:R-:W-:Y:S01]  /*1850*/  IMAD.MOV.U32 R13, RZ, RZ, 0x1 ;  /* 0x00000001ff0d7424 */ /* 0x000fe200078e00ff */
[----:B------:R-:W0:Y:S01]  /*1860*/  LDC.64 R16, c[0x0][0x3a8] ;  /* 0x0000ea00ff107b82 */ /* 0x000e220000000a00 */
[----:B------:R-:W-:Y:S01]  /*1870*/  IMAD.IADD R12, R1, 0x1, R32 ;  /* 0x00000001010c7824 */ /* 0x000fe200078e0220 */
[----:B------:R-:W-:Y:S01]  /*1880*/  ISETP.NE.AND P0, PT, R6, -0x1, PT ;  /* 0xffffffff0600780c */ /* 0x000fe20003f05270 */
[----:B------:R-:W-:Y:S03]  /*1890*/  BSSY.RECONVERGENT B0, `(.L_x_18) ;  /* 0x0000021000007945 */ /* 0x000fe60003800200 */
[----:B------:R1:W-:Y:S01]  /*18a0*/  STL.U8 [R12+0xfa0], R13 ;  /* 0x000fa00d0c007387 */ /* 0x0003e20000100000 */
[----:B0-----:R-:W-:-:S08]  /*18b0*/  IMAD.WIDE R16, R32, 0x8, R16 ;  /* 0x0000000820107825 */ /* 0x001fd000078e0210 */
[----:B-1----:R-:W-:Y:S05]  /*18c0*/  @P0 BRA `(.L_x_19) ;  /* 0x0000000000140947 */ /* 0x002fea0003800000 */
[----:B------:R0:W5:Y:S01]  /*18d0*/  LDG.E.64 R12, desc[UR4][R16.64] ;  /* 0x00000004100c7981 */ /* 0x000162000c1e1b00 */
[----:B------:R-:W-:Y:S02]  /*18e0*/  IMAD.MOV.U32 R34, RZ, RZ, RZ ;  /* 0x000000ffff227224 */ /* 0x000fe400078e00ff */
[----:B------:R-:W-:Y:S02]  /*18f0*/  IMAD.MOV.U32 R14, RZ, RZ, -0x1 ;  /* 0xffffffffff0e7424 */ /* 0x000fe400078e00ff */
[----:B------:R-:W-:Y:S01]  /*1900*/  IMAD.MOV.U32 R15, RZ, RZ, -0x1 ;  /* 0xffffffffff0f7424 */ /* 0x000fe200078e00ff */
[----:B------:R-:W-:Y:S06]  /*1910*/  BRA `(.L_x_20) ;  /* 0x0000000000607947 */ /* 0x000fec0003800000 */
.L_x_19:
[----:B------:R0:W5:Y:S01]  /*1920*/  LDG.E.64 R12, desc[UR4][R16.64] ;  /* 0x00000004100c7981 */ /* 0x000162000c1e1b00 */
[----:B------:R-:W1:Y:S01]  /*1930*/  LDC.64 R14, c[0x0][0x388] ;  /* 0x0000e200ff0e7b82 */ /* 0x000e620000000a00 */
[----:B------:R-:W-:Y:S01]  /*1940*/  BSSY.RECONVERGENT B1, `(.L_x_21) ;  /* 0x0000013000017945 */ /* 0x000fe20003800200 */
[----:B------:R-:W-:Y:S02]  /*1950*/  IMAD.MOV.U32 R24, RZ, RZ, RZ ;  /* 0x000000ffff187224 */ /* 0x000fe400078e00ff */
[----:B------:R-:W-:Y:S02]  /*1960*/  IMAD.MOV.U32 R25, RZ, RZ, R6 ;  /* 0x000000ffff197224 */ /* 0x000fe400078e0006 */
[----:B01----:R-:W-:-:S07]  /*1970*/  IMAD.WIDE R14, R32, 0x8, R14 ;  /* 0x00000008200e7825 */ /* 0x003fce00078e020e */
.L_x_23:
[----:B------:R-:W-:Y:S01]  /*1980*/  IMAD R22, R24, 0x4, R1 ;  /* 0x0000000418167824 */ /* 0x000fe200078e0201 */
[----:B-----5:R-:W-:Y:S01]  /*1990*/  ISETP.NE.U32.AND P0, PT, R12, R25, PT ;  /* 0x000000190c00720c */ /* 0x020fe20003f05070 */
[----:B------:R-:W-:Y:S01]  /*19a0*/  VIADD R34, R24, 0x1 ;  /* 0x0000000118227836 */ /* 0x000fe20000000000 */
[----:B------:R-:W-:Y:S02]  /*19b0*/  SHF.R.S32.HI R27, RZ, 0x1f, R25 ;  /* 0x0000001fff1b7819 */ /* 0x000fe40000011419 */
[----:B------:R0:W-:Y:S02]  /*19c0*/  STL [R22], R25 ;  /* 0x0000001916007387 */ /* 0x0001e40000100800 */
[----:B------:R-:W-:-:S13]  /*19d0*/  ISETP.NE.AND.EX P0, PT, R13, R27, PT, P0 ;  /* 0x0000001b0d00720c */ /* 0x000fda0003f05300 */
[----:B0-----:R-:W-:Y:S05]  /*19e0*/  @!P0 BRA `(.L_x_22) ;  /* 0x0000000000208947 */ /* 0x001fea0003800000 */
[----:B------:R-:W2:Y:S02]  /*19f0*/  LDG.E.64 R22, desc[UR4][R14.64] ;  /* 0x000000040e167981 */ /* 0x000ea4000c1e1b00 */
[----:B--2---:R-:W-:-:S04]  /*1a00*/  LEA R22, P0, R25, R22, 0x2 ;  /* 0x0000001619167211 */ /* 0x004fc800078010ff */
[----:B------:R-:W-:-:S05]  /*1a10*/  LEA.HI.X R23, R25, R23, R27, 0x2, P0 ;  /* 0x0000001719177211 */ /* 0x000fca00000f141b */
[----:B------:R-:W2:Y:S01]  /*1a20*/  LD.E R25, desc[UR4][R22.64] ;  /* 0x0000000416197980 */ /* 0x000ea2000c101900 */
[----:B------:R-:W-:Y:S01]  /*1a30*/  ISETP.GE.U32.AND P0, PT, R24, 0x3e7, PT ;  /* 0x000003e71800780c */ /* 0x000fe20003f06070 */
[----:B------:R-:W-:Y:S01]  /*1a40*/  IMAD.MOV.U32 R24, RZ, RZ, R34 ;  /* 0x000000ffff187224 */ /* 0x000fe200078e0022 */
[----:B--2---:R-:W-:-:S13]  /*1a50*/  ISETP.NE.AND P1, PT, R25, -0x1, PT ;  /* 0xffffffff1900780c */ /* 0x004fda0003f25270 */
[----:B------:R-:W-:Y:S05]  /*1a60*/  @!P0 BRA P1, `(.L_x_23) ;  /* 0xfffffffc00c48947 */ /* 0x000fea000083ffff */
.L_x_22:
[----:B------:R-:W-:Y:S05]  /*1a70*/  BSYNC.RECONVERGENT B1 ;  /* 0x0000000000017941 */ /* 0x000fea0003800200 */
.L_x_21:
[--C-:B------:R-:W-:Y:S01]  /*1a80*/  SHF.R.S32.HI R15, RZ, 0x1f, R25.reuse ;  /* 0x0000001fff0f7819 */ /* 0x100fe20000011419 */
[----:B------:R-:W-:-:S07]  /*1a90*/  IMAD.MOV.U32 R14, RZ, RZ, R25 ;  /* 0x000000ffff0e7224 */ /* 0x000fce00078e0019 */
.L_x_20:
[----:B------:R-:W-:Y:S05]  /*1aa0*/  BSYNC.RECONVERGENT B0 ;  /* 0x0000000000007941 */ /* 0x000fea0003800200 */
.L_x_18:
[----:B-----5:R-:W-:Y:S01]  /*1ab0*/  ISETP.NE.U32.AND P0, PT, R12, R14, PT ;  /* 0x0000000e0c00720c */ /* 0x020fe20003f05070 */
[----:B------:R-:W-:Y:S03]  /*1ac0*/  BSSY B0, `(.L_x_24) ;  /* 0x00000a6000007945 */ /* 0x000fe60003800000 */
[----:B------:R-:W-:-:S13]  /*1ad0*/  ISETP.NE.AND.EX P0, PT, R13, R15, PT, P0 ;  /* 0x0000000f0d00720c */ /* 0x000fda0003f05300 */
[----:B------:R-:W-:Y:S05]  /*1ae0*/  @P0 BRA `(.L_x_25) ;  /* 0x00000008008c0947 */ /* 0x000fea0003800000 */
[----:B------:R-:W-:Y:S01]  /*1af0*/  ISETP.NE.AND P0, PT, R34, RZ, PT ;  /* 0x000000ff2200720c */ /* 0x000fe20003f05270 */
[----:B------:R-:W-:-:S12]  /*1b00*/  BSSY.RECONVERGENT B1, `(.L_x_26) ;  /* 0x0000033000017945 */ /* 0x000fd80003800200 */
[----:B------:R-:W-:Y:S05]  /*1b10*/  @!P0 BRA `(.L_x_27) ;  /* 0x0000000000c48947 */ /* 0x000fea0003800000 */
[C---:B------:R-:W-:Y:S01]  /*1b20*/  ISETP.GE.U32.AND P0, PT, R34.reuse, 0x4, PT ;  /* 0x000000042200780c */ /* 0x040fe20003f06070 */
[----:B------:R-:W-:Y:S01]  /*1b30*/  BSSY.RECONVERGENT B2, `(.L_x_28) ;  /* 0x000001c000027945 */ /* 0x000fe20003800200 */
[----:B------:R-:W-:Y:S01]  /*1b40*/  LOP3.LUT R36, R34, 0x3, RZ, 0xc0, !PT ;  /* 0x0000000322247812 */ /* 0x000fe200078ec0ff */
[----:B------:R-:W-:-:S10]  /*1b50*/  IMAD.MOV.U32 R33, RZ, RZ, RZ ;  /* 0x000000ffff217224 */ /* 0x000fd400078e00ff */
[----:B------:R-:W-:Y:S05]  /*1b60*/  @!P0 BRA `(.L_x_29) ;  /* 0x0000000000608947 */ /* 0x000fea0003800000 */
[----:B------:R-:W-:Y:S01]  /*1b70*/  BSSY.RECONVERGENT B3, `(.L_x_29) ;  /* 0x0000017000037945 */ /* 0x000fe20003800200 */
[----:B------:R-:W-:Y:S01]  /*1b80*/  IMAD.MOV.U32 R35, RZ, RZ, RZ ;  /* 0x000000ffff237224 */ /* 0x000fe200078e00ff */
[----:B------:R-:W-:-:S07]  /*1b90*/  LOP3.LUT R33, R34, 0x7ffffffc, RZ, 0xc0, !PT ;  /* 0x7ffffffc22217812 */ /* 0x000fce00078ec0ff */
.L_x_30:
[C---:B------:R-:W-:Y:S01]  /*1ba0*/  IMAD R12, R35.reuse, 0x4, R1 ;  /* 0x00000004230c7824 */ /* 0x040fe200078e0201 */
[----:B-1----:R-:W1:Y:S05]  /*1bb0*/  LDC.64 R22, c[0x0][0x3d0] ;  /* 0x0000f400ff167b82 */ /* 0x002e6a0000000a00 */
[----:B------:R-:W2:Y:S01]  /*1bc0*/  LDL.128 R12, [R12] ;  /* 0x000000000c0c7983 */ /* 0x000ea20000100c00 */
[----:B------:R-:W-:Y:S02]  /*1bd0*/  IMAD R25, R0, 0x3e8, R35 ;  /* 0x000003e800197824 */ /* 0x000fe400078e0223 */
[----:B------:R-:W-:-:S05]  /*1be0*/  VIADD R35, R35, 0x4 ;  /* 0x0000000423237836 */ /* 0x000fca0000000000 */
[----:B------:R-:W-:Y:S01]  /*1bf0*/  ISETP.NE.AND P0, PT, R35, R33, PT ;  /* 0x000000212300720c */ /* 0x000fe20003f05270 */
[----:B-1----:R-:W-:Y:S01]  /*1c00*/  IMAD.WIDE R22, R25, 0x8, R22 ;  /* 0x0000000819167825 */ /* 0x002fe200078e0216 */
[----:B--2---:R-:W-:-:S03]  /*1c10*/  SHF.R.S32.HI R31, RZ, 0x1f, R12 ;  /* 0x0000001fff1f7819 */ /* 0x004fc6000001140c */
[----:B------:R-:W-:Y:S01]  /*1c20*/  IMAD.MOV.U32 R30, RZ, RZ, R12 ;  /* 0x000000ffff1e7224 */ /* 0x000fe200078e000c */
[--C-:B------:R-:W-:Y:S01]  /*1c30*/  SHF.R.S32.HI R25, RZ, 0x1f, R13.reuse ;  /* 0x0000001fff197819 */ /* 0x100fe2000001140d */
[----:B------:R-:W-:Y:S01]  /*1c40*/  IMAD.MOV.U32 R24, RZ, RZ, R13 ;  /* 0x000000ffff187224 */ /* 0x000fe200078e000d */
[--C-:B------:R-:W-:Y:S01]  /*1c50*/  SHF.R.S32.HI R27, RZ, 0x1f, R14.reuse ;  /* 0x0000001fff1b7819 */ /* 0x100fe2000001140e */
[----:B------:R-:W-:Y:S01]  /*1c60*/  IMAD.MOV.U32 R26, RZ, RZ, R14 ;  /* 0x000000ffff1a7224 */ /* 0x000fe200078e000e */
[--C-:B------:R-:W-:Y:S01]  /*1c70*/  SHF.R.S32.HI R29, RZ, 0x1f, R15.reuse ;  /* 0x0000001fff1d7819 */ /* 0x100fe2000001140f */
[----:B------:R-:W-:Y:S01]  /*1c80*/  IMAD.MOV.U32 R28, RZ, RZ, R15 ;  /* 0x000000ffff1c7224 */ /* 0x000fe200078e000f */
[----:B------:R1:W-:Y:S04]  /*1c90*/  STG.E.64 desc[UR4][R22.64], R30 ;  /* 0x0000001e16007986 */ /* 0x0003e8000c101b04 */
[----:B------:R1:W-:Y:S04]  /*1ca0*/  STG.E.64 desc[UR4][R22.64+0x8], R24 ;  /* 0x0000081816007986 */ /* 0x0003e8000c101b04 */
[----:B------:R1:W-:Y:S04]  /*1cb0*/  STG.E.64 desc[UR4][R22.64+0x10], R26 ;  /* 0x0000101a16007986 */ /* 0x0003e8000c101b04 */
[----:B------:R1:W-:Y:S01]  /*1cc0*/  STG.E.64 desc[UR4][R22.64+0x18], R28 ;  /* 0x0000181c16007986 */ /* 0x0003e2000c101b04 */
[----:B------:R-:W-:Y:S05]  /*1cd0*/  @P0 BRA `(.L_x_30) ;  /* 0xfffffffc00b00947 */ /* 0x000fea000383ffff */
[----:B------:R-:W-:Y:S05]  /*1ce0*/  BSYNC.RECONVERGENT B3 ;  /* 0x0000000000037941 */ /* 0x000fea0003800200 */
.L_x_29:
[----:B------:R-:W-:Y:S05]  /*1cf0*/  BSYNC.RECONVERGENT B2 ;  /* 0x0000000000027941 */ /* 0x000fea0003800200 */
.L_x_28:
[----:B------:R-:W-:-:S13]  /*1d00*/  ISETP.NE.AND P0, PT, R36, RZ, PT ;  /* 0x000000ff2400720c */ /* 0x000fda0003f05270 */
[----:B------:R-:W-:Y:S05]  /*1d10*/  @!P0 BRA `(.L_x_27) ;  /* 0x0000000000448947 */ /* 0x000fea0003800000 */
[----:B-1----:R-:W-:Y:S01]  /*1d20*/  IMAD R26, R33, 0x4, R1 ;  /* 0x00000004211a7824 */ /* 0x002fe200078e0201 */
[----:B------:R-:W1:Y:S04]  /*1d30*/  LDC.64 R12, c[0x0][0x3d0] ;  /* 0x0000f400ff0c7b82 */ /* 0x000e680000000a00 */
[----:B------:R-:W2:Y:S01]  /*1d40*/  LDL.64 R14, [R26] ;  /* 0x000000001a0e7983 */ /* 0x000ea20000100a00 */
[----:B------:R-:W-:Y:S01]  /*1d50*/  IMAD R33, R0, 0x3e8, R33 ;  /* 0x000003e800217824 */ /* 0x000fe200078e0221 */
[----:B------:R-:W-:-:S03]  /*1d60*/  ISETP.NE.AND P0, PT, R36, 0x1, PT ;  /* 0x000000012400780c */ /* 0x000fc60003f05270 */
[----:B-1----:R-:W-:Y:S01]  /*1d70*/  IMAD.WIDE R12, R33, 0x8, R12 ;  /* 0x00000008210c7825 */ /* 0x002fe200078e020c */
[----:B--2---:R-:W-:-:S03]  /*1d80*/  SHF.R.S32.HI R23, RZ, 0x1f, R14 ;  /* 0x0000001fff177819 */ /* 0x004fc6000001140e */
[----:B------:R-:W-:-:S05]  /*1d90*/  IMAD.MOV.U32 R22, RZ, RZ, R14 ;  /* 0x000000ffff167224 */ /* 0x000fca00078e000e */
[----:B------:R2:W-:Y:S01]  /*1da0*/  STG.E.64 desc[UR4][R12.64], R22 ;  /* 0x000000160c007986 */ /* 0x0005e2000c101b04 */
[----:B------:R-:W-:Y:S05]  /*1db0*/  @!P0 BRA `(.L_x_27) ;  /* 0x00000000001c8947 */ /* 0x000fea0003800000 */
[----:B--2---:R-:W2:Y:S01]  /*1dc0*/  LDL R22, [R26+0x8] ;  /* 0x000008001a167983 */ /* 0x004ea20000100800 */
[----:B------:R-:W-:Y:S01]  /*1dd0*/  ISETP.NE.AND P0, PT, R36, 0x2, PT ;  /* 0x000000022400780c */ /* 0x000fe20003f05270 */
[--C-:B------:R-:W-:Y:S01]  /*1de0*/  IMAD.MOV.U32 R24, RZ, RZ, R15.reuse ;  /* 0x000000ffff187224 */ /* 0x100fe200078e000f */
[----:B------:R-:W-:-:S05]  /*1df0*/  SHF.R.S32.HI R25, RZ, 0x1f, R15 ;  /* 0x0000001fff197819 */ /* 0x000fca000001140f */
[----:B------:R3:W-:Y:S06]  /*1e00*/  STG.E.64 desc[UR4][R12.64+0x8], R24 ;  /* 0x000008180c007986 */ /* 0x0007ec000c101b04 */
[----:B--2---:R-:W-:-:S05]  /*1e10*/  @P0 SHF.R.S32.HI R23, RZ, 0x1f, R22 ;  /* 0x0000001fff170819 */ /* 0x004fca0000011416 */
[----:B------:R3:W-:Y:S02]  /*1e20*/  @P0 STG.E.64 desc[UR4][R12.64+0x10], R22 ;  /* 0x000010160c000986 */ /* 0x0007e4000c101b04 */
.L_x_27:
[----:B------:R-:W-:Y:S05]  /*1e30*/  BSYNC.RECONVERGENT B1 ;  /* 0x0000000000017941 */ /* 0x000fea0003800200 */
.L_x_26:
[----:B--23--:R-:W2:Y:S01]  /*1e40*/  LDC.64 R12, c[0x0][0x3b0] ;  /* 0x0000ec00ff0c7b82 */ /* 0x00cea20000000a00 */
[----:B------:R-:W-:-:S05]  /*1e50*/  IMAD.MOV.U32 R35, RZ, RZ, RZ ;  /* 0x000000ffff237224 */ /* 0x000fca00078e00ff */
[----:B------:R3:W-:Y:S02]  /*1e60*/  STG.E.64 desc[UR4][R4.64], R34 ;  /* 0x0000002204007986 */ /* 0x0007e4000c101b04 */
[----:B-1----:R-:W1:Y:S01]  /*1e70*/  LDC R25, c[0x0][0x3bc] ;  /* 0x0000ef00ff197b82 */ /* 0x002e620000000800 */
[----:B--2---:R-:W-:-:S05]  /*1e80*/  IMAD.WIDE R32, R32, 0x8, R12 ;  /* 0x0000000820207825 */ /* 0x004fca00078e020c */
[----:B------:R3:W5:Y:S01]  /*1e90*/  LDG.E.64 R22, desc[UR4][R32.64] ;  /* 0x0000000420167981 */ /* 0x000762000c1e1b00 */
[----:B------:R-:W-:Y:S01]  /*1ea0*/  BSSY B1, `(.L_x_31) ;  /* 0x0000011000017945 */ /* 0x000fe20003800000 */
[----:B-1----:R-:W-:-:S04]  /*1eb0*/  ISETP.GT.AND P0, PT, R20, R25, PT ;  /* 0x000000191400720c */ /* 0x002fc80003f04270 */
[----:B------:R-:W-:Y:S02]  /*1ec0*/  SEL R27, R8, RZ, !P0 ;  /* 0x000000ff081b7207 */ /* 0x000fe40004000000 */
[----:B------:R-:W-:-:S07]  /*1ed0*/  SEL R24, R9, RZ, !P0 ;  /* 0x000000ff09187207 */ /* 0x000fce0004000000 */
.L_x_32:
[----:B-----5:R-:W-:Y:S01]  /*1ee0*/  IMAD.MOV.U32 R12, RZ, RZ, R22 ;  /* 0x000000ffff0c7224 */ /* 0x020fe200078e0016 */
[----:B------:R-:W-:Y:S05]  /*1ef0*/  YIELD ;  /* 0x0000000000007946 */ /* 0x000fea0003800000 */
[----:B------:R-:W-:Y:S02]  /*1f00*/  IMAD.MOV.U32 R13, RZ, RZ, R23 ;  /* 0x000000ffff0d7224 */ /* 0x000fe400078e0017 */
[----:B------:R-:W-:Y:S02]  /*1f10*/  IMAD.MOV.U32 R14, RZ, RZ, R12 ;  /* 0x000000ffff0e7224 */ /* 0x000fe400078e000c */
[----:B------:R-:W-:-:S05]  /*1f20*/  IMAD.MOV.U32 R15, RZ, RZ, R13 ;  /* 0x000000ffff0f7224 */ /* 0x000fca00078e000d */
[----:B------:R-:W2:Y:S01]  /*1f30*/  ATOMG.E.CAS.64.STRONG.GPU PT, R12, [R32], R12, R14 ;  /* 0x0000000c200c73a9 */ /* 0x000ea200001ee50e */
[----:B------:R-:W-:Y:S02]  /*1f40*/  IMAD.MOV.U32 R29, RZ, RZ, R22 ;  /* 0x000000ffff1d7224 */ /* 0x000fe400078e0016 */
[----:B------:R-:W-:Y:S01]  /*1f50*/  IMAD.MOV.U32 R26, RZ, RZ, R23 ;  /* 0x000000ffff1a7224 */ /* 0x000fe200078e0017 */
[----:B--2---:R-:W-:Y:S01]  /*1f60*/  ISETP.NE.U32.AND P0, PT, R22, R12, PT ;  /* 0x0000000c1600720c */ /* 0x004fe20003f05070 */
[----:B------:R-:W-:-:S03]  /*1f70*/  IMAD.MOV.U32 R22, RZ, RZ, R12 ;  /* 0x000000ffff167224 */ /* 0x000fc600078e000c */
[----:B------:R-:W-:Y:S01]  /*1f80*/  ISETP.NE.AND.EX P0, PT, R23, R13, PT, P0 ;  /* 0x0000000d1700720c */ /* 0x000fe20003f05300 */
[----:B------:R-:W-:-:S12]  /*1f90*/  IMAD.MOV.U32 R23, RZ, RZ, R13 ;  /* 0x000000ffff177224 */ /* 0x000fd800078e000d */
[----:B------:R-:W-:Y:S05]  /*1fa0*/  @P0 BRA `(.L_x_32) ;  /* 0xfffffffc00cc0947 */ /* 0x000fea000383ffff */
[----:B------:R-:W-:Y:S05]  /*1fb0*/  BSYNC B1 ;  /* 0x0000000000017941 */ /* 0x000fea0003800000 */
.L_x_31:
[----:B------:R-:W-:-:S04]  /*1fc0*/  IADD3 R30, P1, PT, R27, R10, RZ ;  /* 0x0000000a1b1e7210 */ /* 0x000fc80007f3e0ff */
[----:B------:R-:W-:Y:S01]  /*1fd0*/  ISETP.LT.U32.AND P0, PT, R30, R29, PT ;  /* 0x0000001d1e00720c */ /* 0x000fe20003f01070 */
[----:B------:R-:W-:-:S05]  /*1fe0*/  IMAD.X R31, R24, 0x1, R11, P1 ;  /* 0x00000001181f7824 */ /* 0x000fca00008e060b */
[----:B------:R-:W-:-:S04]  /*1ff0*/  ISETP.LT.AND.EX P0, PT, R31, R26, PT, P0 ;  /* 0x0000001a1f00720c */ /* 0x000fc80003f01300 */
[----:B------:R-:W-:Y:S02]  /*2000*/  SEL R30, R30, R29, P0 ;  /* 0x0000001d1e1e7207 */ /* 0x000fe40000000000 */
[----:B------:R-:W-:Y:S02]  /*2010*/  SEL R31, R31, R26, P0 ;  /* 0x0000001a1f1f7207 */ /* 0x000fe40000000000 */
[----:B------:R-:W-:-:S04]  /*2020*/  ISETP.GE.U32.AND P0, PT, R30, 0x1, PT ;  /* 0x000000011e00780c */ /* 0x000fc80003f06070 */
[----:B------:R-:W-:-:S13]  /*2030*/  ISETP.GE.AND.EX P0, PT, R31, RZ, PT, P0 ;  /* 0x000000ff1f00720c */ /* 0x000fda0003f06300 */
[----:B------:R-:W-:Y:S05]  /*2040*/  @!P0 BRA `(.L_x_25) ;  /* 0x0000000400348947 */ /* 0x000fea0003800000 */
[----:B------:R1:W5:Y:S01]  /*2050*/  LDG.E.64 R22, desc[UR4][R32.64] ;  /* 0x0000000420167981 */ /* 0x000362000c1e1b00 */
[----:B------:R-:W-:Y:S01]  /*2060*/  BSSY B1, `(.L_x_33) ;  /* 0x000000c000017945 */ /* 0x000fe20003800000 */
.L_x_34:
[----:B-----5:R-:W-:Y:S01]  /*2070*/  IADD3 R14, P0, PT, R22, -R30, RZ ;  /* 0x8000001e160e7210 */ /* 0x020fe20007f1e0ff */
[----:B------:R-:W-:Y:S01]  /*2080*/  IMAD.MOV.U32 R12, RZ, RZ, R22 ;  /* 0x000000ffff0c7224 */ /* 0x000fe200078e0016 */
[----:B------:R-:W-:Y:S05]  /*2090*/  YIELD ;  /* 0x0000000000007946 */ /* 0x000fea0003800000 */
[----:B------:R-:W-:Y:S02]  /*20a0*/  IMAD.MOV.U32 R13, RZ, RZ, R23 ;  /* 0x000000ffff0d7224 */ /* 0x000fe400078e0017 */
[----:B------:R-:W-:-:S05]  /*20b0*/  IMAD.X R15, R23, 0x1, ~R31, P0 ;  /* 0x00000001170f7824 */ /* 0x000fca00000e0e1f */
[----:B------:R-:W2:Y:S02]  /*20c0*/  ATOMG.E.CAS.64.STRONG.GPU PT, R12, [R32], R12, R14 ;  /* 0x0000000c200c73a9 */ /* 0x000ea400001ee50e */
[----:B--2---:R-:W-:Y:S01]  /*20d0*/  ISETP.NE.U32.AND P0, PT, R22, R12, PT ;  /* 0x0000000c1600720c */ /* 0x004fe20003f05070 */
[----:B------:R-:W-:-:S03]  /*20e0*/  IMAD.MOV.U32 R22, RZ, RZ, R12 ;  /* 0x000000ffff167224 */ /* 0x000fc600078e000c */
[----:B------:R-:W-:Y:S01]  /*20f0*/  ISETP.NE.AND.EX P0, PT, R23, R13, PT, P0 ;  /* 0x0000000d1700720c */ /* 0x000fe20003f05300 */
[----:B------:R-:W-:-:S12]  /*2100*/  IMAD.MOV.U32 R23, RZ, RZ, R13 ;  /* 0x000000ffff177224 */ /* 0x000fd800078e000d */
[----:B------:R-:W-:Y:S05]  /*2110*/  @P0 BRA `(.L_x_34) ;  /* 0xfffffffc00d40947 */ /* 0x000fea000383ffff */
[----:B------:R-:W-:Y:S05]  /*2120*/  BSYNC B1 ;  /* 0x0000000000017941 */ /* 0x000fea0003800000 */
.L_x_33:
[----:B------:R2:W5:Y:S01]  /*2130*/  LDG.E.64 R28, desc[UR4][R2.64] ;  /* 0x00000004021c7981 */ /* 0x000562000c1e1b00 */
[----:B------:R-:W-:Y:S01]  /*2140*/  ISETP.LT.U32.AND P0, PT, R30, R27, PT ;  /* 0x0000001b1e00720c */ /* 0x000fe20003f01070 */
[----:B------:R-:W-:Y:S03]  /*2150*/  BSSY B1, `(.L_x_35) ;  /* 0x0000014000017945 */ /* 0x000fe60003800000 */
[----:B------:R-:W-:-:S04]  /*2160*/  ISETP.LT.AND.EX P0, PT, R31, R24, PT, P0 ;  /* 0x000000181f00720c */ /* 0x000fc80003f01300 */
[----:B------:R-:W-:Y:S02]  /*2170*/  SEL R26, R30, R27, P0 ;  /* 0x0000001b1e1a7207 */ /* 0x000fe40000000000 */
[----:B------:R-:W-:Y:S02]  /*2180*/  SEL R27, R31, R24, P0 ;  /* 0x000000181f1b7207 */ /* 0x000fe40000000000 */
[C---:B------:R-:W-:Y:S02]  /*2190*/  IADD3 R8, P1, PT, -R26.reuse, R8, RZ ;  /* 0x000000081a087210 */ /* 0x040fe40007f3e1ff */
[----:B------:R-:W-:-:S03]  /*21a0*/  IADD3 R22, P2, PT, -R26, R30, RZ ;  /* 0x0000001e1a167210 */ /* 0x000fc60007f5e1ff */
[--C-:B------:R-:W-:Y:S02]  /*21b0*/  IMAD.X R9, R9, 0x1, ~R27.reuse, P1 ;  /* 0x0000000109097824 */ /* 0x100fe400008e0e1b */
[----:B--2---:R-:W-:-:S08]  /*21c0*/  IMAD.X R23, R31, 0x1, ~R27, P2 ;  /* 0x000000011f177824 */ /* 0x004fd000010e0e1b */
.L_x_36:
[----:B-----5:R-:W-:Y:S01]  /*21d0*/  IADD3 R14, P0, PT, R28, 0x1, RZ ;  /* 0x000000011c0e7810 */ /* 0x020fe20007f1e0ff */
[----:B------:R-:W-:Y:S01]  /*21e0*/  IMAD.MOV.U32 R12, RZ, RZ, R28 ;  /* 0x000000ffff0c7224 */ /* 0x000fe200078e001c */
[----:B------:R-:W-:Y:S05]  /*21f0*/  YIELD ;  /* 0x0000000000007946 */ /* 0x000fea0003800000 */
[--C-:B------:R-:W-:Y:S02]  /*2200*/  IMAD.MOV.U32 R13, RZ, RZ, R29.reuse ;  /* 0x000000ffff0d7224 */ /* 0x100fe400078e001d */
[----:B------:R-:W-:-:S05]  /*2210*/  IMAD.X R15, RZ, RZ, R29, P0 ;  /* 0x000000ffff0f7224 */ /* 0x000fca00000e061d */
[----:B------:R-:W2:Y:S01]  /*2220*/  ATOMG.E.CAS.64.STRONG.GPU PT, R12, [R2], R12, R14 ;  /* 0x0000000c020c73a9 */ /* 0x000ea200001ee50e */
[----:B------:R-:W-:Y:S01]  /*2230*/  IMAD.MOV.U32 R24, RZ, RZ, R28 ;  /* 0x000000ffff187224 */ /* 0x000fe200078e001c */
[----:B--2---:R-:W-:Y:S01]  /*2240*/  ISETP.NE.U32.AND P0, PT, R28, R12, PT ;  /* 0x0000000c1c00720c */ /* 0x004fe20003f05070 */
[----:B------:R-:W-:-:S03]  /*2250*/  IMAD.MOV.U32 R28, RZ, RZ, R12 ;  /* 0x000000ffff1c7224 */ /* 0x000fc600078e000c */
[----:B------:R-:W-:Y:S01]  /*2260*/  ISETP.NE.AND.EX P0, PT, R29, R13, PT, P0 ;  /* 0x0000000d1d00720c */ /* 0x000fe20003f05300 */
[----:B------:R-:W-:-:S12]  /*2270*/  IMAD.MOV.U32 R29, RZ, RZ, R13 ;  /* 0x000000ffff1d7224 */ /* 0x000fd800078e000d */
[----:B------:R-:W-:Y:S05]  /*2280*/  @P0 BRA `(.L_x_36) ;  /* 0xfffffffc00d00947 */ /* 0x000fea000383ffff */
[----:B------:R-:W-:Y:S05]  /*2290*/  BSYNC B1 ;  /* 0x0000000000017941 */ /* 0x000fea0003800000 */
.L_x_35:
[----:B------:R-:W2:Y:S01]  /*22a0*/  LDG.E.64 R12, desc[UR4][R16.64] ;  /* 0x00000004100c7981 */ /* 0x000ea2000c1e1b00 */
[----:B------:R-:W5:Y:S01]  /*22b0*/  LDC.64 R28, c[0x0][0x3e0] ;  /* 0x0000f800ff1c7b82 */ /* 0x000f620000000a00 */
[----:B------:R-:W-:Y:S01]  /*22c0*/  IMAD R15, R24, 0x3, R19 ;  /* 0x00000003180f7824 */ /* 0x000fe200078e0213 */
[----:B------:R-:W-:Y:S01]  /*22d0*/  ISETP.GT.AND P0, PT, R20, R25, PT ;  /* 0x000000191400720c */ /* 0x000fe20003f04270 */
[----:B------:R-:W-:Y:S01]  /*22e0*/  BSSY B1, `(.L_x_37) ;  /* 0x0000020000017945 */ /* 0x000fe20003800000 */
[----:B------:R-:W-:-:S04]  /*22f0*/  ISETP.LT.U32.AND P1, PT, R8, 0x1, PT ;  /* 0x000000010800780c */ /* 0x000fc80003f21070 */
[----:B------:R-:W-:Y:S01]  /*2300*/  ISETP.LT.OR.EX P0, PT, R9, RZ, !P0, P1 ;  /* 0x000000ff0900720c */ /* 0x000fe20004701710 */
[----:B-----5:R-:W-:-:S05]  /*2310*/  IMAD.WIDE R14, R15, 0x8, R28 ;  /* 0x000000080f0e7825 */ /* 0x020fca00078e021c */
[----:B------:R0:W-:Y:S04]  /*2320*/  STG.E.64 desc[UR4][R14.64+0x8], R26 ;  /* 0x0000081a0e007986 */ /* 0x0001e8000c101b04 */
[----:B------:R0:W-:Y:S04]  /*2330*/  STG.E.64 desc[UR4][R14.64+0x10], R22 ;  /* 0x000010160e007986 */ /* 0x0001e8000c101b04 */
[----:B--2---:R0:W-:Y:S01]  /*2340*/  STG.E.64 desc[UR4][R14.64], R12 ;  /* 0x0000000c0e007986 */ /* 0x0041e2000c101b04 */
[----:B------:R-:W-:Y:S05]  /*2350*/  @P0 BRA `(.L_x_38) ;  /* 0x0000000000600947 */ /* 0x000fea0003800000 */
[----:B------:R2:W5:Y:S01]  /*2360*/  LDG.E.64 R24, desc[UR4][R2.64] ;  /* 0x0000000402187981 */ /* 0x000562000c1e1b00 */
[----:B------:R-:W-:Y:S01]  /*2370*/  BSSY B2, `(.L_x_39) ;  /* 0x000000d000027945 */ /* 0x000fe20003800000 */
.L_x_40:
[----:B0----5:R-:W-:Y:S01]  /*2380*/  IADD3 R14, P0, PT, R24, 0x1, RZ ;  /* 0x00000001180e7810 */ /* 0x021fe20007f1e0ff */
[----:B------:R-:W-:Y:S01]  /*2390*/  IMAD.MOV.U32 R12, RZ, RZ, R24 ;  /* 0x000000ffff0c7224 */ /* 0x000fe200078e0018 */
[----:B------:R-:W-:Y:S05]  /*23a0*/  YIELD ;  /* 0x0000000000007946 */ /* 0x000fea0003800000 */
[--C-:B------:R-:W-:Y:S02]  /*23b0*/  IMAD.MOV.U32 R13, RZ, RZ, R25.reuse ;  /* 0x000000ffff0d7224 */ /* 0x100fe400078e0019 */
[----:B------:R-:W-:-:S05]  /*23c0*/  IMAD.X R15, RZ, RZ, R25, P0 ;  /* 0x000000ffff0f7224 */ /* 0x000fca00000e0619 */
[----:B------:R-:W3:Y:S01]  /*23d0*/  ATOMG.E.CAS.64.STRONG.GPU PT, R12, [R2], R12, R14 ;  /* 0x0000000c020c73a9 */ /* 0x000ee200001ee50e */
[----:B------:R-:W-:Y:S01]  /*23e0*/  IMAD.MOV.U32 R20, RZ, RZ, R24 ;  /* 0x000000ffff147224 */ /* 0x000fe200078e0018 */
[----:B---3--:R-:W-:Y:S01]  /*23f0*/  ISETP.NE.U32.AND P0, PT, R24, R12, PT ;  /* 0x0000000c1800720c */ /* 0x008fe20003f05070 */
[----:B------:R-:W-:-:S03]  /*2400*/  IMAD.MOV.U32 R24, RZ, RZ, R12 ;  /* 0x000000ffff187224 */ /* 0x000fc600078e000c */
[----:B------:R-:W-:Y:S01]  /*2410*/  ISETP.NE.AND.EX P0, PT, R25, R13, PT, P0 ;  /* 0x0000000d1900720c */ /* 0x000fe20003f05300 */
[----:B------:R-:W-:-:S12]  /*2420*/  IMAD.MOV.U32 R25, RZ, RZ, R13 ;  /* 0x000000ffff197224 */ /* 0x000fd800078e000d */
[----:B------:R-:W-:Y:S05]  /*2430*/  @P0 BRA `(.L_x_40) ;  /* 0xfffffffc00d00947 */ /* 0x000fea000383ffff */
[----:B------:R-:W-:Y:S05]  /*2440*/  BSYNC B2 ;  /* 0x0000000000027941 */ /* 0x000fea0003800000 */
.L_x_39:
[----:B------:R-:W-:Y:S02]  /*2450*/  IMAD R13, R20, 0x3, R19 ;  /* 0x00000003140d7824 */ /* 0x000fe400078e0213 */
[----:B------:R-:W-:Y:S02]  /*2460*/  IMAD.MOV.U32 R12, RZ, RZ, R8 ;  /* 0x000000ffff0c7224 */ /* 0x000fe400078e0008 */
[----:B------:R-:W-:-:S04]  /*2470*/  IMAD.WIDE R28, R13, 0x8, R28 ;  /* 0x000000080d1c7825 */ /* 0x000fc800078e021c */
[----:B------:R-:W-:Y:S01]  /*2480*/  IMAD.MOV.U32 R13, RZ, RZ, R9 ;  /* 0x000000ffff0d7224 */ /* 0x000fe200078e0009 */
[----:B------:R0:W-:Y:S01]  /*2490*/  STG.E.64 desc[UR4][R28.64+0x10], RZ ;  /* 0x000010ff1c007986 */ /* 0x0001e2000c101b04 */
[----:B------:R-:W-:Y:S01]  /*24a0*/  IMAD.MOV.U32 R20, RZ, RZ, R6 ;  /* 0x000000ffff147224 */ /* 0x000fe200078e0006 */
[----:B------:R-:W-:Y:S02]  /*24b0*/  CS2R R8, SRZ ;  /* 0x0000000000087805 */ /* 0x000fe4000001ff00 */
[----:B------:R0:W-:Y:S04]  /*24c0*/  STG.E.64 desc[UR4][R28.64+0x8], R12 ;  /* 0x0000080c1c007986 */ /* 0x0001e8000c101b04 */
[----:B------:R0:W-:Y:S02]  /*24d0*/  STG.E.64 desc[UR4][R28.64], R20 ;  /* 0x000000141c007986 */ /* 0x0001e4000c101b04 */
.L_x_38:
[----:B------:R-:W-:Y:S05]  /*24e0*/  BSYNC B1 ;  /* 0x0000000000017941 */ /* 0x000fea0003800000 */
.L_x_37:
[----:B------:R0:W5:Y:S01]  /*24f0*/  LDG.E R6, desc[UR4][R16.64] ;  /* 0x0000000410067981 */ /* 0x000162000c1e1900 */
[----:B------:R-:W-:-:S05]  /*2500*/  IADD3 R10, P0, PT, -R22, R10, RZ ;  /* 0x0000000a160a7210 */ /* 0x000fca0007f1e1ff */
[----:B------:R-:W-:-:S08]  /*2510*/  IMAD.X R11, R11, 0x1, ~R23, P0 ;  /* 0x000000010b0b7824 */ /* 0x000fd000000e0e17 */
.L_x_25:
[----:B------:R-:W-:Y:S05]  /*2520*/  BSYNC B0 ;  /* 0x0000000000007941 */ /* 0x000fea0003800000 */
.L_x_24:
[----:B------:R-:W-:-:S04]  /*2530*/  ISETP.GT.U32.AND P0, PT, R10, R8, PT ;  /* 0x000000080a00720c */ /* 0x000fc80003f04070 */
[----:B------:R-:W-:-:S04]  /*2540*/  ISETP.GT.AND.EX P0, PT, R11, R9, PT, P0 ;  /* 0x000000090b00720c */ /* 0x000fc80003f04300 */
[----:B0-----:R-:W-:Y:S02]  /*2550*/  SEL R12, R10, R8, P0 ;  /* 0x000000080a0c7207 */ /* 0x001fe40000000000 */
[----:B------:R-:W-:Y:S02]  /*2560*/  SEL R13, R11, R9, P0 ;  /* 0x000000090b0d7207 */ /* 0x000fe40000000000 */
[----:B------:R-:W-:-:S04]  /*2570*/  ISETP.GT.U32.AND P0, PT, R12, RZ, PT ;  /* 0x000000ff0c00720c */ /* 0x000fc80003f04070 */
[----:B------:R-:W-:-:S13]  /*2580*/  ISETP.GT.AND.EX P0, PT, R13, RZ, PT, P0 ;  /* 0x000000ff0d00720c */ /* 0x000fda0003f04300 */
[----:B------:R-:W-:Y:S05]  /*2590*/  @P0 BRA `(.L_x_41) ;  /* 0xffffffe800100947 */ /* 0x000fea000383ffff */
[----:B------:R-:W-:Y:S05]  /*25a0*/  EXIT ;  /* 0x000000000000794d */ /* 0x000fea0003800000 */
.L_x_42:
[----:B------:R-:W-:-:S00]  /*25b0*/  BRA `(.L_x_42) ;  /* 0xfffffffc00fc7947 */ /* 0x000fc0000383ffff */
[----:B------:R-:W-:-:S00]  /*25c0*/  NOP ;  /* 0x0000000000007918 */ /* 0x000fc00000000000 */
        /* <DEDUP_REMOVED lines=11> */
.L_x_68:


//--------------------- .text._Z11relax_edgesPPiS0_S_iiPxi --------------------------
	.section	.text._Z11relax_edgesPPiS0_S_iiPxi,"ax",@progbits
	.align	128
        .global         _Z11relax_edgesPPiS0_S_iiPxi
        .type           _Z11relax_edgesPPiS0_S_iiPxi,@function
        .size           _Z11relax_edgesPPiS0_S_iiPxi,(.L_x_69 - _Z11relax_edgesPPiS0_S_iiPxi)
        .other          _Z11relax_edgesPPiS0_S_iiPxi,@"STO_CUDA_ENTRY STV_DEFAULT"
_Z11relax_edgesPPiS0_S_iiPxi:
.text._Z11relax_edgesPPiS0_S_iiPxi:
[----:B------:R-:W-:Y:S01]  /*0000*/  LDC R1, c[0x0][0x37c] ;  /* 0x0000df00ff017b82 */ /* 0x000fe20000000800 */
[----:B------:R-:W0:Y:S07]  /*0010*/  S2R R3, SR_TID.X ;  /* 0x0000000000037919 */ /* 0x000e2e0000002100 */
[----:B------:R-:W0:Y:S01]  /*0020*/  S2UR UR4, SR_CTAID.X ;  /* 0x00000000000479c3 */ /* 0x000e220000002500 */
[----:B------:R-:W1:Y:S07]  /*0030*/  LDCU UR5, c[0x0][0x3a8] ;  /* 0x00007500ff0577ac */ /* 0x000e6e0008000800 */
[----:B------:R-:W0:Y:S08]  /*0040*/  LDC R0, c[0x0][0x360] ;  /* 0x0000d800ff007b82 */ /* 0x000e300000000800 */
[----:B------:R-:W1:Y:S01]  /*0050*/  LDC R5, c[0x0][0x398] ;  /* 0x0000e600ff057b82 */ /* 0x000e620000000800 */
[----:B0-----:R-:W-:-:S02]  /*0060*/  IMAD R0, R0, UR4, R3 ;  /* 0x0000000400007c24 */ /* 0x001fc4000f8e0203 */
[----:B-1----:R-:W-:-:S05]  /*0070*/  IMAD R3, R5, UR5, RZ ;  /* 0x0000000505037c24 */ /* 0x002fca000f8e02ff */
[----:B------:R-:W-:-:S13]  /*0080*/  ISETP.GE.AND P0, PT, R0, R3, PT ;  /* 0x000000030000720c */ /* 0x000fda0003f06270 */
[----:B------:R-:W-:Y:S05]  /*0090*/  @P0 EXIT ;  /* 0x000000000000094d */ /* 0x000fea0003800000 */
[----:B------:R-:W-:Y:S01]  /*00a0*/  IABS R7, R5 ;  /* 0x0000000500077213 */ /* 0x000fe20000000000 */
[----:B------:R-:W0:Y:S01]  /*00b0*/  LDC.64 R10, c[0x0][0x390] ;  /* 0x0000e400ff0a7b82 */ /* 0x000e220000000a00 */
[----:B------:R-:W1:Y:S02]  /*00c0*/  LDCU.64 UR4, c[0x0][0x358] ;  /* 0x00006b00ff0477ac */ /* 0x000e640008000a00 */
[----:B------:R-:W2:Y:S08]  /*00d0*/  I2F.RP R4, R7 ;  /* 0x0000000700047306 */ /* 0x000eb00000209400 */
[----:B--2---:R-:W2:Y:S02]  /*00e0*/  MUFU.RCP R4, R4 ;  /* 0x0000000400047308 */ /* 0x004ea40000001000 */
[----:B--2---:R-:W-:-:S06]  /*00f0*/  IADD3 R2, PT, PT, R4, 0xffffffe, RZ ;  /* 0x0ffffffe04027810 */ /* 0x004fcc0007ffe0ff */
[----:B------:R2:W3:Y:S02]  /*0100*/  F2I.FTZ.U32.TRUNC.NTZ R3, R2 ;  /* 0x0000000200037305 */ /* 0x0004e4000021f000 */
[----:B--2---:R-:W-:Y:S02]  /*0110*/  HFMA2 R2, -RZ, RZ, 0, 0 ;  /* 0x00000000ff027431 */ /* 0x004fe400000001ff */
[----:B---3--:R-:W-:-:S04]  /*0120*/  IMAD.MOV R6, RZ, RZ, -R3 ;  /* 0x000000ffff067224 */ /* 0x008fc800078e0a03 */
[----:B------:R-:W-:Y:S01]  /*0130*/  IMAD R9, R6, R7, RZ ;  /* 0x0000000706097224 */ /* 0x000fe200078e02ff */
[----:B------:R-:W-:-:S03]  /*0140*/  IABS R6, R0 ;  /* 0x0000000000067213 */ /* 0x000fc60000000000 */
[----:B------:R-:W-:Y:S01]  /*0150*/  IMAD.HI.U32 R3, R3, R9, R2 ;  /* 0x0000000903037227 */ /* 0x000fe200078e0002 */
[----:B------:R-:W-:Y:S01]  /*0160*/  LOP3.LUT R2, R0, R5, RZ, 0x3c, !PT ;  /* 0x0000000500027212 */ /* 0x000fe200078e3cff */
[----:B------:R-:W2:Y:S03]  /*0170*/  LDC.64 R8, c[0x0][0x380] ;  /* 0x0000e000ff087b82 */ /* 0x000ea60000000a00 */
[----:B------:R-:W-:Y:S01]  /*0180*/  ISETP.GE.AND P1, PT, R2, RZ, PT ;  /* 0x000000ff0200720c */ /* 0x000fe20003f26270 */
[----:B------:R-:W-:-:S04]  /*0190*/  IMAD.HI.U32 R3, R3, R6, RZ ;  /* 0x0000000603037227 */ /* 0x000fc800078e00ff */
[----:B------:R-:W-:-:S04]  /*01a0*/  IMAD.MOV R4, RZ, RZ, -R3 ;  /* 0x000000ffff047224 */ /* 0x000fc800078e0a03 */
[----:B------:R-:W-:-:S05]  /*01b0*/  IMAD R4, R7, R4, R6 ;  /* 0x0000000407047224 */ /* 0x000fca00078e0206 */
[----:B------:R-:W-:-:S13]  /*01c0*/  ISETP.GT.U32.AND P2, PT, R7, R4, PT ;  /* 0x000000040700720c */ /* 0x000fda0003f44070 */
[-C--:B------:R-:W-:Y:S01]  /*01d0*/  @!P2 IADD3 R4, PT, PT, R4, -R7.reuse, RZ ;  /* 0x800000070404a210 */ /* 0x080fe20007ffe0ff */
[----:B------:R-:W-:Y:S01]  /*01e0*/  @!P2 VIADD R3, R3, 0x1 ;  /* 0x000000010303a836 */ /* 0x000fe20000000000 */
[----:B------:R-:W-:Y:S02]  /*01f0*/  ISETP.NE.AND P2, PT, R5, RZ, PT ;  /* 0x000000ff0500720c */ /* 0x000fe40003f45270 */
[----:B------:R-:W-:-:S13]  /*0200*/  ISETP.GE.U32.AND P0, PT, R4, R7, PT ;  /* 0x000000070400720c */ /* 0x000fda0003f06070 */
[----:B------:R-:W-:-:S05]  /*0210*/  @P0 IADD3 R3, PT, PT, R3, 0x1, RZ ;  /* 0x0000000103030810 */ /* 0x000fca0007ffe0ff */
[----:B------:R-:W-:-:S05]  /*0220*/  IMAD.MOV.U32 R13, RZ, RZ, R3 ;  /* 0x000000ffff0d7224 */ /* 0x000fca00078e0003 */
[----:B------:R-:W-:Y:S02]  /*0230*/  @!P1 IADD3 R13, PT, PT, -R13, RZ, RZ ;  /* 0x000000ff0d0d9210 */ /* 0x000fe40007ffe1ff */
[----:B------:R-:W-:-:S04]  /*0240*/  @!P2 LOP3.LUT R13, RZ, R5, RZ, 0x33, !PT ;  /* 0x00000005ff0da212 */ /* 0x000fc800078e33ff */
[C---:B------:R-:W-:Y:S01]  /*0250*/  IADD3 R2, PT, PT, -R13.reuse, RZ, RZ ;  /* 0x000000ff0d027210 */ /* 0x040fe20007ffe1ff */
[----:B--2---:R-:W-:-:S04]  /*0260*/  IMAD.WIDE R8, R13, 0x8, R8 ;  /* 0x000000080d087825 */ /* 0x004fc800078e0208 */
[----:B------:R-:W-:Y:S02]  /*0270*/  IMAD R0, R5, R2, R0 ;  /* 0x0000000205007224 */ /* 0x000fe400078e0200 */
[----:B-1----:R-:W2:Y:S01]  /*0280*/  LDG.E.64 R8, desc[UR4][R8.64] ;  /* 0x0000000408087981 */ /* 0x002ea2000c1e1b00 */
[----:B------:R-:W1:Y:S01]  /*0290*/  LDC.64 R4, c[0x0][0x388] ;  /* 0x0000e200ff047b82 */ /* 0x000e620000000a00 */
[----:B------:R-:W-:-:S04]  /*02a0*/  IMAD.SHL.U32 R3, R0, 0x4, RZ ;  /* 0x0000000400037824 */ /* 0x000fc800078e00ff */
[----:B0-----:R-:W-:-:S05]  /*02b0*/  IMAD.WIDE R10, R3, 0x4, R10 ;  /* 0x00000004030a7825 */ /* 0x001fca00078e020a */
[----:B------:R-:W2:Y:S04]  /*02c0*/  LDG.E R15, desc[UR4][R10.64] ;  /* 0x000000040a0f7981 */ /* 0x000ea8000c1e1900 */
[----:B------:R-:W3:Y:S04]  /*02d0*/  LDG.E R7, desc[UR4][R10.64+0x4] ;  /* 0x000004040a077981 */ /* 0x000ee8000c1e1900 */
[----:B------:R0:W5:Y:S01]  /*02e0*/  LDG.E R6, desc[UR4][R10.64+0x8] ;  /* 0x000008040a067981 */ /* 0x000162000c1e1900 */
[----:B-1----:R-:W-:-:S06]  /*02f0*/  IMAD.WIDE R4, R13, 0x8, R4 ;  /* 0x000000080d047825 */ /* 0x002fcc00078e0204 */
[----:B------:R-:W5:Y:S01]  /*0300*/  LDG.E.64 R4, desc[UR4][R4.64] ;  /* 0x0000000404047981 */ /* 0x000f62000c1e1b00 */
[----:B--2---:R-:W-:-:S05]  /*0310*/  IMAD.WIDE R2, R15, 0x4, R8 ;  /* 0x000000040f027825 */ /* 0x004fca00078e0208 */
[----:B------:R-:W2:Y:S01]  /*0320*/  LDG.E R17, desc[UR4][R2.64] ;  /* 0x0000000402117981 */ /* 0x000ea2000c1e1900 */
[----:B------:R-:W-:Y:S01]  /*0330*/  BSSY.RECONVERGENT B0, `(.L_x_43) ;  /* 0x000000b000007945 */ /* 0x000fe20003800200 */
[----:B---3--:R-:W-:Y:S01]  /*0340*/  IMAD.WIDE R12, R7, 0x4, R8 ;  /* 0x00000004070c7825 */ /* 0x008fe200078e0208 */
[----:B--2---:R-:W-:-:S13]  /*0350*/  ISETP.NE.AND P0, PT, R17, 0x7fffffff, PT ;  /* 0x7fffffff1100780c */ /* 0x004fda0003f05270 */
[----:B0-----:R-:W-:Y:S05]  /*0360*/  @!P0 BRA `(.L_x_44) ;  /* 0x00000000001c8947 */ /* 0x001fea0003800000 */
[----:B------:R-:W-:-:S05]  /*0370*/  IMAD.WIDE R10, R7, 0x4, R8 ;  /* 0x00000004070a7825 */ /* 0x000fca00078e0208 */
[----:B------:R-:W2:Y:S01]  /*0380*/  LDG.E R0, desc[UR4][R10.64] ;  /* 0x000000040a007981 */ /* 0x000ea2000c1e1900 */
[----:B-----5:R-:W-:-:S04]  /*0390*/  IADD3 R17, PT, PT, R6, R17, RZ ;  /* 0x0000001106117210 */ /* 0x020fc80007ffe0ff */
[----:B--2---:R-:W-:-:S13]  /*03a0*/  ISETP.GE.AND P0, PT, R17, R0, PT ;  /* 0x000000001100720c */ /* 0x004fda0003f06270 */
[----:B------:R-:W-:Y:S01]  /*03b0*/  @!P0 IMAD.WIDE R8, R7, 0x4, R4 ;  /* 0x0000000407088825 */ /* 0x000fe200078e0204 */
[----:B------:R0:W-:Y:S04]  /*03c0*/  @!P0 STG.E desc[UR4][R10.64], R17 ;  /* 0x000000110a008986 */ /* 0x0001e8000c101904 */
[----:B------:R0:W-:Y:S02]  /*03d0*/  @!P0 STG.E desc[UR4][R8.64], R15 ;  /* 0x0000000f08008986 */ /* 0x0001e4000c101904 */
.L_x_44:
[----:B------:R-:W-:Y:S05]  /*03e0*/  BSYNC.RECONVERGENT B0 ;  /* 0x0000000000007941 */ /* 0x000fea0003800200 */
.L_x_43:
[----:B------:R-:W2:Y:S02]  /*03f0*/  LDG.E R13, desc[UR4][R12.64] ;  /* 0x000000040c0d7981 */ /* 0x000ea4000c1e1900 */
[----:B--2---:R-:W-:-:S13]  /*0400*/  ISETP.NE.AND P0, PT, R13, 0x7fffffff, PT ;  /* 0x7fffffff0d00780c */ /* 0x004fda0003f05270 */
[----:B------:R-:W-:Y:S05]  /*0410*/  @!P0 EXIT ;  /* 0x000000000000894d */ /* 0x000fea0003800000 */
[----:B------:R-:W2:Y:S01]  /*0420*/  LDG.E R0, desc[UR4][R2.64] ;  /* 0x0000000402007981 */ /* 0x000ea2000c1e1900 */
[----:B-----5:R-:W-:-:S04]  /*0430*/  IADD3 R13, PT, PT, R6, R13, RZ ;  /* 0x0000000d060d7210 */ /* 0x020fc80007ffe0ff */
[----:B--2---:R-:W-:-:S13]  /*0440*/  ISETP.GE.AND P0, PT, R13, R0, PT ;  /* 0x000000000d00720c */ /* 0x004fda0003f06270 */
[----:B------:R-:W-:Y:S05]  /*0450*/  @P0 EXIT ;  /* 0x000000000000094d */ /* 0x000fea0003800000 */
[----:B------:R-:W-:Y:S01]  /*0460*/  IMAD.WIDE R4, R15, 0x4, R4 ;  /* 0x000000040f047825 */ /* 0x000fe200078e0204 */
[----:B------:R-:W-:Y:S04]  /*0470*/  STG.E desc[UR4][R2.64], R13 ;  /* 0x0000000d02007986 */ /* 0x000fe8000c101904 */
[----:B------:R-:W-:Y:S01]  /*0480*/  STG.E desc[UR4][R4.64], R7 ;  /* 0x0000000704007986 */ /* 0x000fe2000c101904 */
[----:B------:R-:W-:Y:S05]  /*0490*/  EXIT ;  /* 0x000000000000794d */ /* 0x000fea0003800000 */
.L_x_45:
        /* <DEDUP_REMOVED lines=14> */
.L_x_69:


//--------------------- .text._Z11init_kernelPPiS0_Pxii --------------------------
	.section	.text._Z11init_kernelPPiS0_Pxii,"ax",@progbits
	.align	128
        .global         _Z11init_kernelPPiS0_Pxii
        .type           _Z11init_kernelPPiS0_Pxii,@function
        .size           _Z11init_kernelPPiS0_Pxii,(.L_x_70 - _Z11init_kernelPPiS0_Pxii)
        .other          _Z11init_kernelPPiS0_Pxii,@"STO_CUDA_ENTRY STV_DEFAULT"
_Z11init_kernelPPiS0_Pxii:
.text._Z11init_kernelPPiS0_Pxii:
[----:B------:R-:W-:Y:S01]  /*0000*/  LDC R1, c[0x0][0x37c] ;  /* 0x0000df00ff017b82 */ /* 0x000fe20000000800 */
[----:B------:R-:W0:Y:S07]  /*0010*/  S2R R0, SR_TID.X ;  /* 0x0000000000007919 */ /* 0x000e2e0000002100 */
[----:B------:R-:W0:Y:S01]  /*0020*/  S2UR UR4, SR_CTAID.X ;  /* 0x00000000000479c3 */ /* 0x000e220000002500 */
[----:B------:R-:W1:Y:S07]  /*0030*/  LDCU UR5, c[0x0][0x398] ;  /* 0x00007300ff0577ac */ /* 0x000e6e0008000800 */
[----:B------:R-:W0:Y:S02]  /*0040*/  LDC R7, c[0x0][0x360] ;  /* 0x0000d800ff077b82 */ /* 0x000e240000000800 */
[----:B0-----:R-:W-:-:S05]  /*0050*/  IMAD R7, R7, UR4, R0 ;  /* 0x0000000407077c24 */ /* 0x001fca000f8e0200 */
[----:B-1----:R-:W-:-:S13]  /*0060*/  ISETP.GE.AND P0, PT, R7, UR5, PT ;  /* 0x0000000507007c0c */ /* 0x002fda000bf06270 */
[----:B------:R-:W-:Y:S05]  /*0070*/  @P0 EXIT ;  /* 0x000000000000094d */ /* 0x000fea0003800000 */
[----:B------:R-:W0:Y:S01]  /*0080*/  LDC.64 R8, c[0x0][0x390] ;  /* 0x0000e400ff087b82 */ /* 0x000e220000000a00 */
[----:B------:R-:W1:Y:S07]  /*0090*/  LDCU.64 UR4, c[0x0][0x358] ;  /* 0x00006b00ff0477ac */ /* 0x000e6e0008000a00 */
[----:B------:R-:W2:Y:S08]  /*00a0*/  LDC.64 R2, c[0x0][0x380] ;  /* 0x0000e000ff027b82 */ /* 0x000eb00000000a00 */
[----:B------:R-:W3:Y:S01]  /*00b0*/  LDC.64 R4, c[0x0][0x388] ;  /* 0x0000e200ff047b82 */ /* 0x000ee20000000a00 */
[----:B0-----:R-:W-:-:S07]  /*00c0*/  IMAD.WIDE R8, R7, 0x8, R8 ;  /* 0x0000000807087825 */ /* 0x001fce00078e0208 */
[----:B------:R-:W0:Y:S01]  /*00d0*/  LDC R0, c[0x0][0x39c] ;  /* 0x0000e700ff007b82 */ /* 0x000e220000000800 */
[----:B-1----:R-:W4:Y:S01]  /*00e0*/  LDG.E R9, desc[UR4][R8.64] ;  /* 0x0000000408097981 */ /* 0x002f22000c1e1900 */
[----:B--2---:R-:W-:-:S06]  /*00f0*/  IMAD.WIDE R2, R7, 0x8, R2 ;  /* 0x0000000807027825 */ /* 0x004fcc00078e0202 */
[----:B------:R-:W5:Y:S01]  /*0100*/  LDG.E.64 R2, desc[UR4][R2.64] ;  /* 0x0000000402027981 */ /* 0x000f62000c1e1b00 */
[----:B---3--:R-:W-:-:S06]  /*0110*/  IMAD.WIDE R4, R7, 0x8, R4 ;  /* 0x0000000807047825 */ /* 0x008fcc00078e0204 */
[----:B------:R-:W5:Y:S01]  /*0120*/  LDG.E.64 R4, desc[UR4][R4.64] ;  /* 0x0000000404047981 */ /* 0x000f62000c1e1b00 */
[----:B------:R-:W-:Y:S01]  /*0130*/  BSSY.RECONVERGENT B0, `(.L_x_46) ;  /* 0x000005b000007945 */ /* 0x000fe20003800200 */
[----:B----4-:R-:W-:-:S04]  /*0140*/  VIMNMX R7, PT, PT, RZ, R9, !PT ;  /* 0x00000009ff077248 */ /* 0x010fc80007fe0100 */
[----:B0-----:R-:W-:-:S04]  /*0150*/  VIMNMX R6, PT, PT, R7, R0, PT ;  /* 0x0000000007067248 */ /* 0x001fc80003fe0100 */
[----:B------:R-:W-:Y:S01]  /*0160*/  ISETP.GE.AND P0, PT, R6, 0x1, PT ;  /* 0x000000010600780c */ /* 0x000fe20003f06270 */
[----:B------:R-:W-:-:S12]  /*0170*/  IMAD.MOV.U32 R7, RZ, RZ, RZ ;  /* 0x000000ffff077224 */ /* 0x000fd800078e00ff */
[----:B------:R-:W-:Y:S05]  /*0180*/  @!P0 BRA `(.L_x_47) ;  /* 0x0000000400548947 */ /* 0x000fea0003800000 */
[C---:B------:R-:W-:Y:S01]  /*0190*/  ISETP.GE.U32.AND P1, PT, R6.reuse, 0x8, PT ;  /* 0x000000080600780c */ /* 0x040fe20003f26070 */
[----:B------:R-:W-:Y:S01]  /*01a0*/  BSSY.RECONVERGENT B1, `(.L_x_48) ;  /* 0x0000028000017945 */ /* 0x000fe20003800200 */
[----:B------:R-:W-:Y:S01]  /*01b0*/  LOP3.LUT R18, R6, 0x7, RZ, 0xc0, !PT ;  /* 0x0000000706127812 */ /* 0x000fe200078ec0ff */
[----:B------:R-:W-:-:S03]  /*01c0*/  IMAD.MOV.U32 R7, RZ, RZ, RZ ;  /* 0x000000ffff077224 */ /* 0x000fc600078e00ff */
[----:B------:R-:W-:-:S07]  /*01d0*/  ISETP.NE.AND P0, PT, R18, RZ, PT ;  /* 0x000000ff1200720c */ /* 0x000fce0003f05270 */
[----:B------:R-:W-:Y:S06]  /*01e0*/  @!P1 BRA `(.L_x_49) ;  /* 0x00000000008c9947 */ /* 0x000fec0003800000 */
[----:B-----5:R-:W-:Y:S02]  /*01f0*/  IADD3 R16, P1, PT, R2, 0x10, RZ ;  /* 0x0000001002107810 */ /* 0x020fe40007f3e0ff */
[----:B------:R-:W-:Y:S02]  /*0200*/  LOP3.LUT R7, R6, 0x7ffffff8, RZ, 0xc0, !PT ;  /* 0x7ffffff806077812 */ /* 0x000fe400078ec0ff */
[----:B------:R-:W-:Y:S01]  /*0210*/  IADD3 R14, P2, PT, R4, 0x10, RZ ;  /* 0x00000010040e7810 */ /* 0x000fe20007f5e0ff */
[----:B------:R-:W-:Y:S02]  /*0220*/  IMAD.X R17, RZ, RZ, R3, P1 ;  /* 0x000000ffff117224 */ /* 0x000fe400008e0603 */
[----:B------:R-:W-:Y:S01]  /*0230*/  IMAD.MOV R8, RZ, RZ, -R7 ;  /* 0x000000ffff087224 */ /* 0x000fe200078e0a07 */
[----:B------:R-:W-:-:S09]  /*0240*/  IADD3.X R15, PT, PT, RZ, R5, RZ, P2, !PT ;  /* 0x00000005ff0f7210 */ /* 0x000fd200017fe4ff */
.L_x_50:
[----:B0-----:R-:W-:Y:S01]  /*0250*/  IMAD.MOV.U32 R19, RZ, RZ, 0x7fffffff ;  /* 0x7fffffffff137424 */ /* 0x001fe200078e00ff */
[----:B------:R-:W-:Y:S01]  /*0260*/  MOV R10, R16 ;  /* 0x00000010000a7202 */ /* 0x000fe20000000f00 */
[----:B------:R-:W-:Y:S01]  /*0270*/  IMAD.MOV.U32 R11, RZ, RZ, R17 ;  /* 0x000000ffff0b7224 */ /* 0x000fe200078e0011 */
[----:B------:R-:W-:Y:S01]  /*0280*/  IADD3 R8, PT, PT, R8, 0x8, RZ ;  /* 0x0000000808087810 */ /* 0x000fe20007ffe0ff */
[----:B------:R-:W-:Y:S01]  /*0290*/  IMAD.MOV.U32 R21, RZ, RZ, -0x1 ;  /* 0xffffffffff157424 */ /* 0x000fe200078e00ff */
[----:B------:R-:W-:Y:S01]  /*02a0*/  IADD3 R16, P2, PT, R10, 0x20, RZ ;  /* 0x000000200a107810 */ /* 0x000fe20007f5e0ff */
[----:B------:R-:W-:Y:S01]  /*02b0*/  IMAD.MOV.U32 R12, RZ, RZ, R14 ;  /* 0x000000ffff0c7224 */ /* 0x000fe200078e000e */
[----:B------:R0:W-:Y:S01]  /*02c0*/  STG.E desc[UR4][R10.64+-0x10], R19 ;  /* 0xfffff0130a007986 */ /* 0x0001e2000c101904 */
[----:B------:R-:W-:Y:S01]  /*02d0*/  IMAD.MOV.U32 R13, RZ, RZ, R15 ;  /* 0x000000ffff0d7224 */ /* 0x000fe200078e000f */
[----:B------:R-:W-:Y:S01]  /*02e0*/  ISETP.NE.AND P1, PT, R8, RZ, PT ;  /* 0x000000ff0800720c */ /* 0x000fe20003f25270 */
[----:B------:R-:W-:Y:S01]  /*02f0*/  IMAD.X R17, RZ, RZ, R11, P2 ;  /* 0x000000ffff117224 */ /* 0x000fe200010e060b */
[----:B------:R-:W-:-:S02]  /*0300*/  IADD3 R14, P3, PT, R12, 0x20, RZ ;  /* 0x000000200c0e7810 */ /* 0x000fc40007f7e0ff */
[----:B------:R0:W-:Y:S03]  /*0310*/  STG.E desc[UR4][R12.64+-0x10], R21 ;  /* 0xfffff0150c007986 */ /* 0x0001e6000c101904 */
[----:B------:R-:W-:Y:S01]  /*0320*/  IMAD.X R15, RZ, RZ, R13, P3 ;  /* 0x000000ffff0f7224 */ /* 0x000fe200018e060d */
[----:B------:R0:W-:Y:S04]  /*0330*/  STG.E desc[UR4][R10.64+-0xc], R19 ;  /* 0xfffff4130a007986 */ /* 0x0001e8000c101904 */
        /* <DEDUP_REMOVED lines=12> */
[----:B------:R0:W-:Y:S01]  /*0400*/  STG.E desc[UR4][R12.64+0xc], R21 ;  /* 0x00000c150c007986 */ /* 0x0001e2000c101904 */
[----:B------:R-:W-:Y:S05]  /*0410*/  @P1 BRA `(.L_x_50) ;  /* 0xfffffffc008c1947 */ /* 0x000fea000383ffff */
.L_x_49:
[----:B------:R-:W-:Y:S05]  /*0420*/  BSYNC.RECONVERGENT B1 ;  /* 0x0000000000017941 */ /* 0x000fea0003800200 */
.L_x_48:
[----:B------:R-:W-:Y:S05]  /*0430*/  @!P0 BRA `(.L_x_47) ;  /* 0x0000000000a88947 */ /* 0x000fea0003800000 */
[----:B------:R-:W-:Y:S01]  /*0440*/  ISETP.GE.U32.AND P0, PT, R18, 0x4, PT ;  /* 0x000000041200780c */ /* 0x000fe20003f06070 */
[----:B------:R-:W-:Y:S01]  /*0450*/  BSSY.RECONVERGENT B1, `(.L_x_51) ;  /* 0x0000011000017945 */ /* 0x000fe20003800200 */
[----:B------:R-:W-:-:S04]  /*0460*/  LOP3.LUT R8, R6, 0x3, RZ, 0xc0, !PT ;  /* 0x0000000306087812 */ /* 0x000fc800078ec0ff */
[----:B------:R-:W-:-:S07]  /*0470*/  ISETP.NE.AND P1, PT, R8, RZ, PT ;  /* 0x000000ff0800720c */ /* 0x000fce0003f25270 */
[----:B------:R-:W-:Y:S06]  /*0480*/  @!P0 BRA `(.L_x_52) ;  /* 0x0000000000348947 */ /* 0x000fec0003800000 */
[----:B------:R-:W-:Y:S01]  /*0490*/  IMAD.MOV.U32 R15, RZ, RZ, 0x7fffffff ;  /* 0x7fffffffff0f7424 */ /* 0x000fe200078e00ff */
[----:B------:R-:W-:Y:S01]  /*04a0*/  MOV R17, 0xffffffff ;  /* 0xffffffff00117802 */ /* 0x000fe20000000f00 */
[----:B0----5:R-:W-:-:S04]  /*04b0*/  IMAD.WIDE.U32 R10, R7, 0x4, R2 ;  /* 0x00000004070a7825 */ /* 0x021fc800078e0002 */
[C---:B------:R-:W-:Y:S01]  /*04c0*/  IMAD.WIDE.U32 R12, R7.reuse, 0x4, R4 ;  /* 0x00000004070c7825 */ /* 0x040fe200078e0004 */
[----:B------:R1:W-:Y:S03]  /*04d0*/  STG.E desc[UR4][R10.64], R15 ;  /* 0x0000000f0a007986 */ /* 0x0003e6000c101904 */
[----:B------:R-:W-:Y:S01]  /*04e0*/  VIADD R7, R7, 0x4 ;  /* 0x0000000407077836 */ /* 0x000fe20000000000 */
[----:B------:R1:W-:Y:S04]  /*04f0*/  STG.E desc[UR4][R12.64], R17 ;  /* 0x000000110c007986 */ /* 0x0003e8000c101904 */
[----:B------:R1:W-:Y:S04]  /*0500*/  STG.E desc[UR4][R10.64+0x4], R15 ;  /* 0x0000040f0a007986 */ /* 0x0003e8000c101904 */
[----:B------:R1:W-:Y:S04]  /*0510*/  STG.E desc[UR4][R12.64+0x4], R17 ;  /* 0x000004110c007986 */ /* 0x0003e8000c101904 */
[----:B------:R1:W-:Y:S04]  /*0520*/  STG.E desc[UR4][R10.64+0x8], R15 ;  /* 0x0000080f0a007986 */ /* 0x0003e8000c101904 */
[----:B------:R1:W-:Y:S04]  /*0530*/  STG.E desc[UR4][R12.64+0x8], R17 ;  /* 0x000008110c007986 */ /* 0x0003e8000c101904 */
[----:B------:R1:W-:Y:S04]  /*0540*/  STG.E desc[UR4][R10.64+0xc], R15 ;  /* 0x00000c0f0a007986 */ /* 0x0003e8000c101904 */
[----:B------:R1:W-:Y:S02]  /*0550*/  STG.E desc[UR4][R12.64+0xc], R17 ;  /* 0x00000c110c007986 */ /* 0x0003e4000c101904 */
.L_x_52:
[----:B------:R-:W-:Y:S05]  /*0560*/  BSYNC.RECONVERGENT B1 ;  /* 0x0000000000017941 */ /* 0x000fea0003800200 */
.L_x_51:
[----:B------:R-:W-:Y:S05]  /*0570*/  @!P1 BRA `(.L_x_47) ;  /* 0x0000000000589947 */ /* 0x000fea0003800000 */
[----:B------:R-:W-:Y:S01]  /*0580*/  LOP3.LUT R6, R6, 0x1, RZ, 0xc0, !PT ;  /* 0x0000000106067812 */ /* 0x000fe200078ec0ff */
[----:B------:R-:W-:Y:S01]  /*0590*/  BSSY.RECONVERGENT B1, `(.L_x_53) ;  /* 0x000000f000017945 */ /* 0x000fe20003800200 */
[----:B------:R-:W-:Y:S02]  /*05a0*/  ISETP.NE.AND P0, PT, R8, 0x1, PT ;  /* 0x000000010800780c */ /* 0x000fe40003f05270 */
[----:B------:R-:W-:-:S13]  /*05b0*/  ISETP.NE.U32.AND P1, PT, R6, 0x1, PT ;  /* 0x000000010600780c */ /* 0x000fda0003f25070 */
[----:B0-----:R-:W-:Y:S02]  /*05c0*/  @!P1 IMAD.MOV.U32 R19, RZ, RZ, 0x7fffffff ;  /* 0x7fffffffff139424 */ /* 0x001fe400078e00ff */
[----:B------:R-:W-:Y:S01]  /*05d0*/  @!P1 IMAD.MOV.U32 R21, RZ, RZ, -0x1 ;  /* 0xffffffffff159424 */ /* 0x000fe200078e00ff */
[----:B------:R-:W-:Y:S06]  /*05e0*/  @!P0 BRA `(.L_x_54) ;  /* 0x0000000000248947 */ /* 0x000fec0003800000 */
[----:B-1----:R-:W-:Y:S01]  /*05f0*/  MOV R15, 0x7fffffff ;  /* 0x7fffffff000f7802 */ /* 0x002fe20000000f00 */
[----:B-----5:R-:W-:-:S04]  /*0600*/  IMAD.WIDE.U32 R10, R7, 0x4, R2 ;  /* 0x00000004070a7825 */ /* 0x020fc800078e0002 */
[----:B------:R-:W-:Y:S01]  /*0610*/  IMAD.MOV.U32 R17, RZ, RZ, -0x1 ;  /* 0xffffffffff117424 */ /* 0x000fe200078e00ff */
[----:B------:R0:W-:Y:S01]  /*0620*/  STG.E desc[UR4][R10.64], R15 ;  /* 0x0000000f0a007986 */ /* 0x0001e2000c101904 */
[----:B------:R-:W-:-:S04]  /*0630*/  IMAD.WIDE.U32 R12, R7, 0x4, R4 ;  /* 0x00000004070c7825 */ /* 0x000fc800078e0004 */
[----:B------:R-:W-:Y:S01]  /*0640*/  VIADD R7, R7, 0x2 ;  /* 0x0000000207077836 */ /* 0x000fe20000000000 */
[----:B------:R0:W-:Y:S04]  /*0650*/  STG.E desc[UR4][R12.64], R17 ;  /* 0x000000110c007986 */ /* 0x0001e8000c101904 */
[----:B------:R0:W-:Y:S04]  /*0660*/  STG.E desc[UR4][R10.64+0x4], R15 ;  /* 0x0000040f0a007986 */ /* 0x0001e8000c101904 */
[----:B------:R0:W-:Y:S02]  /*0670*/  STG.E desc[UR4][R12.64+0x4], R17 ;  /* 0x000004110c007986 */ /* 0x0001e4000c101904 */
.L_x_54:
[----:B------:R-:W-:Y:S05]  /*0680*/  BSYNC.RECONVERGENT B1 ;  /* 0x0000000000017941 */ /* 0x000fea0003800200 */
.L_x_53:
[----:B01---5:R-:W-:-:S04]  /*0690*/  @!P1 IMAD.WIDE.U32 R10, R7, 0x4, R2 ;  /* 0x00000004070a9825 */ /* 0x023fc800078e0002 */
[C---:B------:R-:W-:Y:S01]  /*06a0*/  @!P1 IMAD.WIDE.U32 R12, R7.reuse, 0x4, R4 ;  /* 0x00000004070c9825 */ /* 0x040fe200078e0004 */
[----:B------:R2:W-:Y:S03]  /*06b0*/  @!P1 STG.E desc[UR4][R10.64], R19 ;  /* 0x000000130a009986 */ /* 0x0005e6000c101904 */
[----:B------:R-:W-:Y:S01]  /*06c0*/  @!P1 VIADD R7, R7, 0x1 ;  /* 0x0000000107079836 */ /* 0x000fe20000000000 */
[----:B------:R2:W-:Y:S06]  /*06d0*/  @!P1 STG.E desc[UR4][R12.64], R21 ;  /* 0x000000150c009986 */ /* 0x0005ec000c101904 */
.L_x_47:
[----:B------:R-:W-:Y:S05]  /*06e0*/  BSYNC.RECONVERGENT B0 ;  /* 0x0000000000007941 */ /* 0x000fea0003800200 */
.L_x_46:
[----:B------:R-:W-:Y:S01]  /*06f0*/  VIADDMNMX R6, R9, 0x1, R0, PT ;  /* 0x0000000109067846 */ /* 0x000fe20003800100 */
[----:B------:R-:W-:Y:S03]  /*0700*/  BSSY.RECONVERGENT B0, `(.L_x_55) ;  /* 0x000003f000007945 */ /* 0x000fe60003800200 */
[----:B------:R-:W-:-:S13]  /*0710*/  ISETP.GE.AND P0, PT, R7, R6, PT ;  /* 0x000000060700720c */ /* 0x000fda0003f06270 */
[----:B------:R-:W-:Y:S05]  /*0720*/  @P0 BRA `(.L_x_56) ;  /* 0x0000000000f00947 */ /* 0x000fea0003800000 */
[C---:B------:R-:W-:Y:S01]  /*0730*/  IADD3 R14, PT, PT, -R7.reuse, R6, RZ ;  /* 0x00000006070e7210 */ /* 0x040fe20007ffe1ff */
[----:B------:R-:W-:Y:S01]  /*0740*/  IMAD.IADD R6, R7, 0x1, -R6 ;  /* 0x0000000107067824 */ /* 0x000fe200078e0a06 */
[C---:B-----5:R-:W-:Y:S01]  /*0750*/  LEA R8, P2, R9.reuse, R2, 0x2 ;  /* 0x0000000209087211 */ /* 0x060fe200078410ff */
[----:B------:R-:W-:Y:S01]  /*0760*/  BSSY.RECONVERGENT B1, `(.L_x_57) ;  /* 0x000001d000017945 */ /* 0x000fe20003800200 */
[----:B------:R-:W-:Y:S02]  /*0770*/  LOP3.LUT R16, R14, 0x7, RZ, 0xc0, !PT ;  /* 0x000000070e107812 */ /* 0x000fe400078ec0ff */
[----:B------:R-:W-:Y:S02]  /*0780*/  ISETP.GT.U32.AND P1, PT, R6, -0x8, PT ;  /* 0xfffffff80600780c */ /* 0x000fe40003f24070 */
[----:B------:R-:W-:Y:S02]  /*0790*/  ISETP.NE.AND P0, PT, R16, RZ, PT ;  /* 0x000000ff1000720c */ /* 0x000fe40003f05270 */
[----:B------:R-:W-:-:S09]  /*07a0*/  LEA.HI.X R9, R9, R3, RZ, 0x2, P2 ;  /* 0x0000000309097211 */ /* 0x000fd200010f14ff */
[----:B------:R-:W-:Y:S05]  /*07b0*/  @P1 BRA `(.L_x_58) ;  /* 0x00000000005c1947 */ /* 0x000fea0003800000 */
[----:B012---:R-:W-:Y:S01]  /*07c0*/  IMAD.WIDE.U32 R10, R7, 0x4, R4 ;  /* 0x00000004070a7825 */ /* 0x007fe200078e0004 */
[----:B------:R-:W-:-:S03]  /*07d0*/  LOP3.LUT R6, R14, 0xfffffff8, RZ, 0xc0, !PT ;  /* 0xfffffff80e067812 */ /* 0x000fc600078ec0ff */
[----:B------:R-:W-:Y:S01]  /*07e0*/  IMAD.MOV.U32 R15, RZ, RZ, -0x1 ;  /* 0xffffffffff0f7424 */ /* 0x000fe200078e00ff */
[----:B------:R-:W-:Y:S01]  /*07f0*/  IADD3 R12, P1, PT, R10, 0x10, RZ ;  /* 0x000000100a0c7810 */ /* 0x000fe20007f3e0ff */
[----:B------:R-:W-:-:S03]  /*0800*/  IMAD.MOV R6, RZ, RZ, -R6 ;  /* 0x000000ffff067224 */ /* 0x000fc600078e0a06 */
[----:B------:R-:W-:-:S09]  /*0810*/  IADD3.X R13, PT, PT, RZ, R11, RZ, P1, !PT ;  /* 0x0000000bff0d7210 */ /* 0x000fd20000ffe4ff */
.L_x_59:
[----:B---3--:R-:W-:Y:S02]  /*0820*/  IMAD.MOV.U32 R10, RZ, RZ, R12 ;  /* 0x000000ffff0a7224 */ /* 0x008fe400078e000c */
[----:B------:R-:W-:Y:S02]  /*0830*/  IMAD.MOV.U32 R11, RZ, RZ, R13 ;  /* 0x000000ffff0b7224 */ /* 0x000fe400078e000d */
[----:B------:R-:W-:Y:S01]  /*0840*/  VIADD R6, R6, 0x8 ;  /* 0x0000000806067836 */ /* 0x000fe20000000000 */
[----:B------:R-:W-:Y:S01]  /*0850*/  IADD3 R12, P2, PT, R10, 0x20, RZ ;  /* 0x000000200a0c7810 */ /* 0x000fe20007f5e0ff */
[----:B------:R-:W-:Y:S01]  /*0860*/  VIADD R7, R7, 0x8 ;  /* 0x0000000807077836 */ /* 0x000fe20000000000 */
[----:B------:R3:W-:Y:S02]  /*0870*/  STG.E desc[UR4][R10.64+-0x10], R15 ;  /* 0xfffff00f0a007986 */ /* 0x0007e4000c101904 */
[----:B------:R-:W-:Y:S02]  /*0880*/  ISETP.NE.AND P1, PT, R6, RZ, PT ;  /* 0x000000ff0600720c */ /* 0x000fe40003f25270 */
[----:B------:R3:W-:Y:S01]  /*0890*/  STG.E desc[UR4][R10.64+-0xc], R15 ;  /* 0xfffff40f0a007986 */ /* 0x0007e2000c101904 */
[----:B------:R-:W-:-:S03]  /*08a0*/  IADD3.X R13, PT, PT, RZ, R11, RZ, P2, !PT ;  /* 0x0000000bff0d7210 */ /* 0x000fc600017fe4ff */
[----:B------:R3:W-:Y:S04]  /*08b0*/  STG.E desc[UR4][R10.64+-0x8], R15 ;  /* 0xfffff80f0a007986 */ /* 0x0007e8000c101904 */
[----:B------:R3:W-:Y:S04]  /*08c0*/  STG.E desc[UR4][R10.64+-0x4], R15 ;  /* 0xfffffc0f0a007986 */ /* 0x0007e8000c101904 */
[----:B------:R3:W-:Y:S04]  /*08d0*/  STG.E desc[UR4][R10.64], R15 ;  /* 0x0000000f0a007986 */ /* 0x0007e8000c101904 */
[----:B------:R3:W-:Y:S04]  /*08e0*/  STG.E desc[UR4][R10.64+0x4], R15 ;  /* 0x0000040f0a007986 */ /* 0x0007e8000c101904 */
[----:B------:R3:W-:Y:S04]  /*08f0*/  STG.E desc[UR4][R10.64+0x8], R15 ;  /* 0x0000080f0a007986 */ /* 0x0007e8000c101904 */
[----:B------:R3:W-:Y:S04]  /*0900*/  STG.E desc[UR4][R8.64], RZ ;  /* 0x000000ff08007986 */ /* 0x0007e8000c101904 */
[----:B------:R3:W-:Y:S01]  /*0910*/  STG.E desc[UR4][R10.64+0xc], R15 ;  /* 0x00000c0f0a007986 */ /* 0x0007e2000c101904 */
[----:B------:R-:W-:Y:S05]  /*0920*/  @P1 BRA `(.L_x_59) ;  /* 0xfffffffc00bc1947 */ /* 0x000fea000383ffff */
.L_x_58:
[----:B------:R-:W-:Y:S05]  /*0930*/  BSYNC.RECONVERGENT B1 ;  /* 0x0000000000017941 */ /* 0x000fea0003800200 */
.L_x_57:
[----:B------:R-:W-:Y:S05]  /*0940*/  @!P0 BRA `(.L_x_56) ;  /* 0x0000000000688947 */ /* 0x000fea0003800000 */
[----:B------:R-:W-:Y:S02]  /*0950*/  ISETP.GE.U32.AND P0, PT, R16, 0x4, PT ;  /* 0x000000041000780c */ /* 0x000fe40003f06070 */
[----:B------:R-:W-:-:S04]  /*0960*/  LOP3.LUT R6, R14, 0x3, RZ, 0xc0, !PT ;  /* 0x000000030e067812 */ /* 0x000fc800078ec0ff */
[----:B------:R-:W-:-:S07]  /*0970*/  ISETP.NE.AND P1, PT, R6, RZ, PT ;  /* 0x000000ff0600720c */ /* 0x000fce0003f25270 */
[----:B012---:R-:W-:Y:S02]  /*0980*/  @P0 IMAD.MOV.U32 R13, RZ, RZ, -0x1 ;  /* 0xffffffffff0d0424 */ /* 0x007fe400078e00ff */
[----:B---3--:R-:W-:-:S04]  /*0990*/  @P0 IMAD.WIDE.U32 R10, R7, 0x4, R4 ;  /* 0x00000004070a0825 */ /* 0x008fc800078e0004 */
[----:B------:R-:W-:Y:S01]  /*09a0*/  @P0 VIADD R7, R7, 0x4 ;  /* 0x0000000407070836 */ /* 0x000fe20000000000 */
[----:B------:R4:W-:Y:S04]  /*09b0*/  @P0 STG.E desc[UR4][R10.64], R13 ;  /* 0x0000000d0a000986 */ /* 0x0009e8000c101904 */
[----:B------:R4:W-:Y:S04]  /*09c0*/  @P0 STG.E desc[UR4][R10.64+0x4], R13 ;  /* 0x0000040d0a000986 */ /* 0x0009e8000c101904 */
[----:B------:R4:W-:Y:S04]  /*09d0*/  @P0 STG.E desc[UR4][R10.64+0x8], R13 ;  /* 0x0000080d0a000986 */ /* 0x0009e8000c101904 */
[----:B------:R4:W-:Y:S04]  /*09e0*/  @P0 STG.E desc[UR4][R8.64], RZ ;  /* 0x000000ff08000986 */ /* 0x0009e8000c101904 */
[----:B------:R4:W-:Y:S01]  /*09f0*/  @P0 STG.E desc[UR4][R10.64+0xc], R13 ;  /* 0x00000c0d0a000986 */ /* 0x0009e2000c101904 */
[----:B------:R-:W-:Y:S05]  /*0a00*/  @!P1 BRA `(.L_x_56) ;  /* 0x0000000000389947 */ /* 0x000fea0003800000 */
[----:B------:R-:W-:Y:S02]  /*0a10*/  ISETP.NE.AND P0, PT, R6, 0x1, PT ;  /* 0x000000010600780c */ /* 0x000fe40003f05270 */
[----:B------:R-:W-:-:S04]  /*0a20*/  LOP3.LUT R6, R14, 0x1, RZ, 0xc0, !PT ;  /* 0x000000010e067812 */ /* 0x000fc800078ec0ff */
[----:B------:R-:W-:-:S07]  /*0a30*/  ISETP.NE.U32.AND P1, PT, R6, 0x1, PT ;  /* 0x000000010600780c */ /* 0x000fce0003f25070 */
[C---:B----4-:R-:W-:Y:S01]  /*0a40*/  @P0 IMAD.WIDE.U32 R10, R7.reuse, 0x4, R4 ;  /* 0x00000004070a0825 */ /* 0x050fe200078e0004 */
[----:B------:R-:W-:-:S03]  /*0a50*/  @P0 IADD3 R7, PT, PT, R7, 0x2, RZ ;  /* 0x0000000207070810 */ /* 0x000fc60007ffe0ff */
[----:B------:R-:W-:Y:S02]  /*0a60*/  @P0 IMAD.MOV.U32 R15, RZ, RZ, -0x1 ;  /* 0xffffffffff0f0424 */ /* 0x000fe400078e00ff */
[----:B------:R-:W-:Y:S02]  /*0a70*/  @!P1 IMAD.MOV.U32 R17, RZ, RZ, -0x1 ;  /* 0xffffffffff119424 */ /* 0x000fe400078e00ff */
[C---:B------:R-:W-:Y:S01]  /*0a80*/  @!P1 IMAD.WIDE.U32 R12, R7.reuse, 0x4, R4 ;  /* 0x00000004070c9825 */ /* 0x040fe200078e0004 */
[----:B------:R0:W-:Y:S01]  /*0a90*/  @P0 STG.E desc[UR4][R10.64], R15 ;  /* 0x0000000f0a000986 */ /* 0x0001e2000c101904 */
[----:B------:R-:W-:-:S03]  /*0aa0*/  @!P1 IADD3 R7, PT, PT, R7, 0x1, RZ ;  /* 0x0000000107079810 */ /* 0x000fc60007ffe0ff */
[----:B------:R0:W-:Y:S04]  /*0ab0*/  @P0 STG.E desc[UR4][R8.64], RZ ;  /* 0x000000ff08000986 */ /* 0x0001e8000c101904 */
[----:B------:R0:W-:Y:S04]  /*0ac0*/  @P0 STG.E desc[UR4][R10.64+0x4], R15 ;  /* 0x0000040f0a000986 */ /* 0x0001e8000c101904 */
[----:B------:R0:W-:Y:S04]  /*0ad0*/  @!P1 STG.E desc[UR4][R8.64], RZ ;  /* 0x000000ff08009986 */ /* 0x0001e8000c101904 */
[----:B------:R0:W-:Y:S02]  /*0ae0*/  @!P1 STG.E desc[UR4][R12.64], R17 ;  /* 0x000000110c009986 */ /* 0x0001e4000c101904 */
.L_x_56:
[----:B------:R-:W-:Y:S05]  /*0af0*/  BSYNC.RECONVERGENT B0 ;  /* 0x0000000000007941 */ /* 0x000fea0003800200 */
.L_x_55:
[----:B------:R-:W-:-:S13]  /*0b00*/  ISETP.GE.AND P0, PT, R7, R0, PT ;  /* 0x000000000700720c */ /* 0x000fda0003f06270 */
[----:B------:R-:W-:Y:S05]  /*0b10*/  @P0 EXIT ;  /* 0x000000000000094d */ /* 0x000fea0003800000 */
[----:B------:R-:W-:Y:S01]  /*0b20*/  IMAD.IADD R6, R0, 0x1, -R7 ;  /* 0x0000000100067824 */ /* 0x000fe200078e0a07 */
[----:B------:R-:W-:Y:S01]  /*0b30*/  BSSY.RECONVERGENT B0, `(.L_x_60) ;  /* 0x000002d000007945 */ /* 0x000fe20003800200 */
[----:B------:R-:W-:-:S03]  /*0b40*/  IMAD.IADD R0, R7, 0x1, -R0 ;  /* 0x0000000107007824 */ /* 0x000fc600078e0a00 */
[----:B------:R-:W-:Y:S02]  /*0b50*/  LOP3.LUT R16, R6, 0x7, RZ, 0xc0, !PT ;  /* 0x0000000706107812 */ /* 0x000fe400078ec0ff */
[----:B------:R-:W-:Y:S02]  /*0b60*/  ISETP.GT.U32.AND P1, PT, R0, -0x8, PT ;  /* 0xfffffff80000780c */ /* 0x000fe40003f24070 */
[----:B------:R-:W-:-:S11]  /*0b70*/  ISETP.NE.AND P0, PT, R16, RZ, PT ;  /* 0x000000ff1000720c */ /* 0x000fd60003f05270 */
[----:B------:R-:W-:Y:S05]  /*0b80*/  @P1 BRA `(.L_x_61) ;  /* 0x00000000009c1947 */ /* 0x000fea0003800000 */
[----:B0--34-:R-:W-:Y:S02]  /*0b90*/  HFMA2 R8, -RZ, RZ, 0, 9.5367431640625e-07 ;  /* 0x00000010ff087431 */ /* 0x019fe400000001ff */
[----:B------:R-:W-:Y:S01]  /*0ba0*/  IMAD.MOV.U32 R9, RZ, RZ, 0x0 ;  /* 0x00000000ff097424 */ /* 0x000fe200078e00ff */
[----:B------:R-:W-:-:S05]  /*0bb0*/  LOP3.LUT R0, R6, 0xfffffff8, RZ, 0xc0, !PT ;  /* 0xfffffff806007812 */ /* 0x000fca00078ec0ff */
[----:B------:R-:W-:Y:S02]  /*0bc0*/  IMAD.MOV R0, RZ, RZ, -R0 ;  /* 0x000000ffff007224 */ /* 0x000fe400078e0a00 */
[----:B------:R-:W-:-:S03]  /*0bd0*/  IMAD.WIDE.U32 R8, R7, 0x4, R8 ;  /* 0x0000000407087825 */ /* 0x000fc600078e0008 */
[-C--:B-12--5:R-:W-:Y:S02]  /*0be0*/  IADD3 R12, P2, PT, R4, R8.reuse, RZ ;  /* 0x00000008040c7210 */ /* 0x0a6fe40007f5e0ff */
[----:B------:R-:W-:-:S03]  /*0bf0*/  IADD3 R14, P1, PT, R2, R8, RZ ;  /* 0x00000008020e7210 */ /* 0x000fc60007f3e0ff */
[----:B------:R-:W-:Y:S01]  /*0c00*/  IMAD.X R13, R5, 0x1, R9, P2 ;  /* 0x00000001050d7824 */ /* 0x000fe200010e0609 */
[----:B------:R-:W-:-:S09]  /*0c10*/  IADD3.X R15, PT, PT, R3, R9, RZ, P1, !PT ;  /* 0x00000009030f7210 */ /* 0x000fd20000ffe4ff */
.L_x_62:
[----:B0-----:R-:W-:Y:S01]  /*0c20*/  IMAD.MOV.U32 R17, RZ, RZ, 0x7fffffff ;  /* 0x7fffffffff117424 */ /* 0x001fe200078e00ff */
[----:B------:R-:W-:Y:S01]  /*0c30*/  MOV R19, 0xffffffff ;  /* 0xffffffff00137802 */ /* 0x000fe20000000f00 */
[----:B------:R-:W-:Y:S01]  /*0c40*/  IMAD.MOV.U32 R8, RZ, RZ, R14 ;  /* 0x000000ffff087224 */ /* 0x000fe200078e000e */
[----:B------:R-:W-:Y:S01]  /*0c50*/  MOV R10, R12 ;  /* 0x0000000c000a7202 */ /* 0x000fe20000000f00 */
[----:B------:R-:W-:Y:S02]  /*0c60*/  IMAD.MOV.U32 R9, RZ, RZ, R15 ;  /* 0x000000ffff097224 */ /* 0x000fe400078e000f */
[----:B------:R-:W-:Y:S01]  /*0c70*/  IMAD.MOV.U32 R11, RZ, RZ, R13 ;  /* 0x000000ffff0b7224 */ /* 0x000fe200078e000d */
[----:B------:R-:W-:Y:S01]  /*0c80*/  IADD3 R12, P3, PT, R10, 0x20, RZ ;  /* 0x000000200a0c7810 */ /* 0x000fe20007f7e0ff */
[----:B------:R-:W-:Y:S01]  /*0c90*/  VIADD R0, R0, 0x8 ;  /* 0x0000000800007836 */ /* 0x000fe20000000000 */
[----:B------:R0:W-:Y:S01]  /*0ca0*/  STG.E desc[UR4][R8.64+-0x10], R17 ;  /* 0xfffff01108007986 */ /* 0x0001e2000c101904 */
[----:B------:R-:W-:Y:S01]  /*0cb0*/  IADD3 R14, P2, PT, R8, 0x20, RZ ;  /* 0x00000020080e7810 */ /* 0x000fe20007f5e0ff */
[----:B------:R-:W-:-:S02]  /*0cc0*/  VIADD R7, R7, 0x8 ;  /* 0x0000000807077836 */ /* 0x000fc40000000000 */
[----:B------:R0:W-:Y:S01]  /*0cd0*/  STG.E desc[UR4][R10.64+-0x10], R19 ;  /* 0xfffff0130a007986 */ /* 0x0001e2000c101904 */
[----:B------:R-:W-:Y:S01]  /*0ce0*/  ISETP.NE.AND P1, PT, R0, RZ, PT ;  /* 0x000000ff0000720c */ /* 0x000fe20003f25270 */
[----:B------:R-:W-:Y:S01]  /*0cf0*/  IMAD.X R13, RZ, RZ, R11, P3 ;  /* 0x000000ffff0d7224 */ /* 0x000fe200018e060b */
[----:B------:R-:W-:Y:S01]  /*0d00*/  IADD3.X R15, PT, PT, RZ, R9, RZ, P2, !PT ;  /* 0x00000009ff0f7210 */ /* 0x000fe200017fe4ff */
        /* <DEDUP_REMOVED lines=15> */
.L_x_61:
[----:B------:R-:W-:Y:S05]  /*0e00*/  BSYNC.RECONVERGENT B0 ;  /* 0x0000000000007941 */ /* 0x000fea0003800200 */
.L_x_60:
[----:B------:R-:W-:Y:S05]  /*0e10*/  @!P0 EXIT ;  /* 0x000000000000894d */ /* 0x000fea0003800000 */
[----:B------:R-:W-:Y:S01]  /*0e20*/  ISETP.GE.U32.AND P0, PT, R16, 0x4, PT ;  /* 0x000000041000780c */ /* 0x000fe20003f06070 */
[----:B------:R-:W-:Y:S01]  /*0e30*/  BSSY.RECONVERGENT B0, `(.L_x_63) ;  /* 0x0000011000007945 */ /* 0x000fe20003800200 */
[----:B------:R-:W-:-:S04]  /*0e40*/  LOP3.LUT R0, R6, 0x3, RZ, 0xc0, !PT ;  /* 0x0000000306007812 */ /* 0x000fc800078ec0ff */
[----:B------:R-:W-:-:S07]  /*0e50*/  ISETP.NE.AND P1, PT, R0, RZ, PT ;  /* 0x000000ff0000720c */ /* 0x000fce0003f25270 */
[----:B------:R-:W-:Y:S06]  /*0e60*/  @!P0 BRA `(.L_x_64) ;  /* 0x0000000000348947 */ /* 0x000fec0003800000 */
[----:B012-4-:R-:W-:Y:S01]  /*0e70*/  MOV R13, 0x7fffffff ;  /* 0x7fffffff000d7802 */ /* 0x017fe20000000f00 */
[----:B---3-5:R-:W-:-:S04]  /*0e80*/  IMAD.WIDE.U32 R8, R7, 0x4, R2 ;  /* 0x0000000407087825 */ /* 0x028fc800078e0002 */
[----:B------:R-:W-:Y:S01]  /*0e90*/  IMAD.MOV.U32 R15, RZ, RZ, -0x1 ;  /* 0xffffffffff0f7424 */ /* 0x000fe200078e00ff */
[----:B------:R0:W-:Y:S01]  /*0ea0*/  STG.E desc[UR4][R8.64], R13 ;  /* 0x0000000d08007986 */ /* 0x0001e2000c101904 */
[----:B------:R-:W-:-:S04]  /*0eb0*/  IMAD.WIDE.U32 R10, R7, 0x4, R4 ;  /* 0x00000004070a7825 */ /* 0x000fc800078e0004 */
        /* <DEDUP_REMOVED lines=8> */
.L_x_64:
[----:B------:R-:W-:Y:S05]  /*0f40*/  BSYNC.RECONVERGENT B0 ;  /* 0x0000000000007941 */ /* 0x000fea0003800200 */
.L_x_63:
[----:B------:R-:W-:Y:S05]  /*0f50*/  @!P1 EXIT ;  /* 0x000000000000994d */ /* 0x000fea0003800000 */
[----:B------:R-:W-:Y:S01]  /*0f60*/  ISETP.NE.AND P0, PT, R0, 0x1, PT ;  /* 0x000000010000780c */ /* 0x000fe20003f05270 */
[----:B------:R-:W-:Y:S01]  /*0f70*/  BSSY.RECONVERGENT B0, `(.L_x_65) ;  /* 0x000000d000007945 */ /* 0x000fe20003800200 */
[----:B------:R-:W-:-:S04]  /*0f80*/  LOP3.LUT R6, R6, 0x1, RZ, 0xc0, !PT ;  /* 0x0000000106067812 */ /* 0x000fc800078ec0ff */
[----:B------:R-:W-:-:S07]  /*0f90*/  ISETP.NE.U32.AND P1, PT, R6, 0x1, PT ;  /* 0x000000010600780c */ /* 0x000fce0003f25070 */
        /* <DEDUP_REMOVED lines=9> */
[----:B------:R0:W-:Y:S02]  /*1030*/  STG.E desc[UR4][R10.64+0x4], R15 ;  /* 0x0000040f0a007986 */ /* 0x0001e4000c101904 */
.L_x_66:
[----:B------:R-:W-:Y:S05]  /*1040*/  BSYNC.RECONVERGENT B0 ;  /* 0x0000000000007941 */ /* 0x000fea0003800200 */
.L_x_65:
[----:B------:R-:W-:Y:S05]  /*1050*/  @P1 EXIT ;  /* 0x000000000000194d */ /* 0x000fea0003800000 */
[----:B-----5:R-:W-:-:S04]  /*1060*/  IMAD.WIDE.U32 R2, R7, 0x4, R2 ;  /* 0x0000000407027825 */ /* 0x020fc800078e0002 */
[----:B------:R-:W-:Y:S01]  /*1070*/  IMAD.WIDE.U32 R4, R7, 0x4, R4 ;  /* 0x0000000407047825 */ /* 0x000fe200078e0004 */
[----:B------:R-:W-:-:S03]  /*1080*/  MOV R7, 0x7fffffff ;  /* 0x7fffffff00077802 */ /* 0x000fc60000000f00 */
[----:B0--34-:R-:W-:Y:S02]  /*1090*/  IMAD.MOV.U32 R9, RZ, RZ, -0x1 ;  /* 0xffffffffff097424 */ /* 0x019fe400078e00ff */
[----:B------:R-:W-:Y:S04]  /*10a0*/  STG.E desc[UR4][R2.64], R7 ;  /* 0x0000000702007986 */ /* 0x000fe8000c101904 */
[----:B------:R-:W-:Y:S01]  /*10b0*/  STG.E desc[UR4][R4.64], R9 ;  /* 0x0000000904007986 */ /* 0x000fe2000c101904 */
[----:B------:R-:W-:Y:S05]  /*10c0*/  EXIT ;  /* 0x000000000000794d */ /* 0x000fea0003800000 */
.L_x_67:
        /* <DEDUP_REMOVED lines=11> */
.L_x_70:


//--------------------- .nv.shared.reserved.0     --------------------------
	.section	.nv.shared.reserved.0,"aw",@nobits
	.weak		__nv_reservedSMEM_offset_0_alias
	.size		__nv_reservedSMEM_offset_0_alias, 0, 64
	.other		__nv_reservedSMEM_offset_0_alias,@"STO_CUDA_RESERVED_SHARED STV_DEFAULT"
__nv_reservedSMEM_offset_0_alias:
	.zero		0
	.zero		64


//--------------------- .nv.global                --------------------------
	.section	.nv.global,"aw",@nobits
	.align	8
.nv.global:
	.type		road_availability_time,@object
	.size		road_availability_time,(road_last_user - road_availability_time)
road_availability_time:
	.zero		800000
	.type		road_last_user,@object
	.size		road_last_user,(.L_1 - road_last_user)
road_last_user:
	.zero		800000
.L_1:


//--------------------- .nv.constant0._Z17evacuation_kernelPPiS0_PxS1_iS1_S1_iiiS1_S1_S1_S1_S_ --------------------------
	.section	.nv.constant0._Z17evacuation_kernelPPiS0_PxS1_iS1_S1_iiiS1_S1_S1_S1_S_,"a",@progbits
	.sectionflags	@""
	.align	4
.nv.constant0._Z17evacuation_kernelPPiS0_PxS1_iS1_S1_iiiS1_S1_S1_S1_S_:
	.zero		1008


//--------------------- .nv.constant0._Z11relax_edgesPPiS0_S_iiPxi --------------------------
	.section	.nv.constant0._Z11relax_edgesPPiS0_S_iiPxi,"a",@progbits
	.sectionflags	@""
	.align	4
.nv.constant0._Z11relax_edgesPPiS0_S_iiPxi:
	.zero		940


//--------------------- .nv.constant0._Z11init_kernelPPiS0_Pxii --------------------------
	.section	.nv.constant0._Z11init_kernelPPiS0_Pxii,"a",@progbits
	.sectionflags	@""
	.align	4
.nv.constant0._Z11init_kernelPPiS0_Pxii:
	.zero		928


//--------------------- SYMBOLS --------------------------

	.type		.nv.reservedSmem.offset0,@object
	.size		.nv.reservedSmem.offset0,0x4
